// auto-generated by cutlass_sweep.gemm — config: {"arch": "sm_90", "cluster_m": 2, "cluster_n": 1, "dtype": "e4m3", "dtype_b": "e4m3", "layout": "nt", "stages": 0, "tile_k": 32, "tile_m": 128, "tile_n": 240}
#include "cutlass/cutlass.h"
#include "cutlass/gemm/collective/collective_builder.hpp"
#include "cutlass/gemm/device/gemm_universal_adapter.h"
#include "cutlass/gemm/kernel/gemm_universal.hpp"
#include "cutlass/epilogue/collective/collective_builder.hpp"

using ElemA = cutlass::float_e4m3_t;
using ElemB = cutlass::float_e4m3_t;
using ElemCD = cutlass::float_e4m3_t;
using Acc  = float;
using TileShape    = cute::Shape<cute::_128, cute::_240, cute::_32>;
using ClusterShape = cute::Shape<cute::_2, cute::_1, cute::_1>;

using CollectiveEpilogue = typename cutlass::epilogue::collective::CollectiveBuilder<
    cutlass::arch::Sm90, cutlass::arch::OpClassTensorOp,
    TileShape, ClusterShape,
    cutlass::epilogue::collective::EpilogueTileAuto,
    Acc, Acc,
    ElemCD, cutlass::layout::RowMajor, 128 / cutlass::sizeof_bits<ElemCD>::value,
    ElemCD, cutlass::layout::RowMajor, 128 / cutlass::sizeof_bits<ElemCD>::value,
    cutlass::epilogue::collective::EpilogueScheduleAuto
  >::CollectiveOp;

using CollectiveMainloop = typename cutlass::gemm::collective::CollectiveBuilder<
    cutlass::arch::Sm90, cutlass::arch::OpClassTensorOp,
    ElemA, cutlass::layout::RowMajor, 128 / cutlass::sizeof_bits<ElemA>::value,
    ElemB, cutlass::layout::ColumnMajor, 128 / cutlass::sizeof_bits<ElemB>::value,
    Acc,
    TileShape, ClusterShape,
    cutlass::gemm::collective::StageCountAutoCarveout<static_cast<int>(sizeof(typename CollectiveEpilogue::SharedStorage))>,
    cutlass::gemm::collective::KernelScheduleAuto
  >::CollectiveOp;

using GemmKernel = cutlass::gemm::kernel::GemmUniversal<
    cute::Shape<int,int,int,int>,
    CollectiveMainloop,
    CollectiveEpilogue
>;
using Gemm = cutlass::gemm::device::GemmUniversalAdapter<GemmKernel>;

// Force the device kernel symbol into the cubin without needing a host main.
auto* _anchor = &cutlass::device_kernel<GemmKernel>;


// ===== COMPILED SASS (sm_90a) =====

	.target	sm_90a

	.elftype	@"ET_EXEC"


//--------------------- .note.nv.tkinfo           --------------------------
	.section	.note.nv.tkinfo,"",@"SHT_NOTE"
	.sectionflags	@"SHF_NOTE_NV_TKINFO"
	.tkinfo
        /*0018*/ 	.word	0x00000002
        /*0030*/ 	.string	""
        /*0030*/ 	.string	"ptxas"
        /*0030*/ 	.string	"Cuda compilation tools, release 13.0, V13.0.88"
        /*0030*/ 	.string	"Build cuda_13.0.r13.0/compiler.36424714_0"
        /*0030*/ 	.string	"-arch sm_90a -m 64 "



//--------------------- .note.nv.cuinfo           --------------------------
	.section	.note.nv.cuinfo,"",@"SHT_NOTE"
	.sectionflags	@"SHF_NOTE_NV_CUINFO"
        /*0018*/ 	.short	0x0002
        /*001a*/ 	.short	0x005a
        /*001c*/ 	.short	0x0082
	.zero		2


//--------------------- .nv.info                  --------------------------
	.section	.nv.info,"",@"SHT_CUDA_INFO"
	.align	4


	//----- nvinfo : EIATTR_REGCOUNT
	.align		4
        /*0000*/ 	.byte	0x04, 0x2f
        /*0002*/ 	.short	(.L_12 - .L_11)
	.align		4
.L_11:
        /*0004*/ 	.word	index@(_ZN7cutlass13device_kernelINS_4gemm6kernel13GemmUniversalIN4cute5tupleIJiiiiEEENS1_10collective13CollectiveMmaINS1_37MainloopSm90TmaGmmaWarpSpecializedFP8ILi19ENS5_IJNS4_1CILi2EEENSA_ILi1EEESC_EEENS1_35KernelTmaWarpSpecializedCooperativeEEENS5_IJNSA_ILi128EEENSA_ILi240EEENSA_ILi32EEEEEENS_12float_e4m3_tENS5_IJlSC_lEEESK_SL_NS4_8TiledMMAINS4_8MMA_AtomIJNS4_4SM904GMMA30MMA_64x16x32_F32E4M3E4M3_SS_TNILNSP_7ScaleInE1ELSR_1EEEEEENS4_6LayoutISD_NS5_IJSC_NSA_ILi0EEESV_EEEEENS5_IJNS4_10UnderscoreESY_SY_EEEEENS4_13SM90_TMA_LOADENS4_14ComposedLayoutINS4_7SwizzleILi1ELi4ELi3EEENS4_18smem_ptr_flag_bitsILi8EEENSU_INS5_IJNSA_ILi8EEESI_EEENS5_IJSI_SC_EEEEEEEvNS4_8identityENS4_23SM90_TMA_LOAD_MULTICASTES1B_vS1C_EENS_8epilogue10collective6detail29Sm90TmaWarpSpecializedAdapterINS1G_15DefaultEpilogueISK_SL_SL_NS1F_6thread17LinearCombinationISK_Li1EffLNS1K_9ScaleType4KindE0ELNS_15FloatRoundStyleE2ESK_EENS1_15EpilogueDefaultEEEEEvvEEEEvNT_6ParamsE)
        /*0008*/ 	.word	0x000000a8


	//----- nvinfo : EIATTR_FRAME_SIZE
	.align		4
.L_12:
        /*000c*/ 	.byte	0x04, 0x11
        /*000e*/ 	.short	(.L_14 - .L_13)
	.align		4
.L_13:
        /*0010*/ 	.word	index@(_ZN7cutlass13device_kernelINS_4gemm6kernel13GemmUniversalIN4cute5tupleIJiiiiEEENS1_10collective13CollectiveMmaINS1_37MainloopSm90TmaGmmaWarpSpecializedFP8ILi19ENS5_IJNS4_1CILi2EEENSA_ILi1EEESC_EEENS1_35KernelTmaWarpSpecializedCooperativeEEENS5_IJNSA_ILi128EEENSA_ILi240EEENSA_ILi32EEEEEENS_12float_e4m3_tENS5_IJlSC_lEEESK_SL_NS4_8TiledMMAINS4_8MMA_AtomIJNS4_4SM904GMMA30MMA_64x16x32_F32E4M3E4M3_SS_TNILNSP_7ScaleInE1ELSR_1EEEEEENS4_6LayoutISD_NS5_IJSC_NSA_ILi0EEESV_EEEEENS5_IJNS4_10UnderscoreESY_SY_EEEEENS4_13SM90_TMA_LOADENS4_14ComposedLayoutINS4_7SwizzleILi1ELi4ELi3EEENS4_18smem_ptr_flag_bitsILi8EEENSU_INS5_IJNSA_ILi8EEESI_EEENS5_IJSI_SC_EEEEEEEvNS4_8identityENS4_23SM90_TMA_LOAD_MULTICASTES1B_vS1C_EENS_8epilogue10collective6detail29Sm90TmaWarpSpecializedAdapterINS1G_15DefaultEpilogueISK_SL_SL_NS1F_6thread17LinearCombinationISK_Li1EffLNS1K_9ScaleType4KindE0ELNS_15FloatRoundStyleE2ESK_EENS1_15EpilogueDefaultEEEEEvvEEEEvNT_6ParamsE)
        /*0014*/ 	.word	0x000000a0


	//----- nvinfo : EIATTR_MIN_STACK_SIZE
	.align		4
.L_14:
        /*0018*/ 	.byte	0x04, 0x12
        /*001a*/ 	.short	(.L_16 - .L_15)
	.align		4
.L_15:
        /*001c*/ 	.word	index@(_ZN7cutlass13device_kernelINS_4gemm6kernel13GemmUniversalIN4cute5tupleIJiiiiEEENS1_10collective13CollectiveMmaINS1_37MainloopSm90TmaGmmaWarpSpecializedFP8ILi19ENS5_IJNS4_1CILi2EEENSA_ILi1EEESC_EEENS1_35KernelTmaWarpSpecializedCooperativeEEENS5_IJNSA_ILi128EEENSA_ILi240EEENSA_ILi32EEEEEENS_12float_e4m3_tENS5_IJlSC_lEEESK_SL_NS4_8TiledMMAINS4_8MMA_AtomIJNS4_4SM904GMMA30MMA_64x16x32_F32E4M3E4M3_SS_TNILNSP_7ScaleInE1ELSR_1EEEEEENS4_6LayoutISD_NS5_IJSC_NSA_ILi0EEESV_EEEEENS5_IJNS4_10UnderscoreESY_SY_EEEEENS4_13SM90_TMA_LOADENS4_14ComposedLayoutINS4_7SwizzleILi1ELi4ELi3EEENS4_18smem_ptr_flag_bitsILi8EEENSU_INS5_IJNSA_ILi8EEESI_EEENS5_IJSI_SC_EEEEEEEvNS4_8identityENS4_23SM90_TMA_LOAD_MULTICASTES1B_vS1C_EENS_8epilogue10collective6detail29Sm90TmaWarpSpecializedAdapterINS1G_15DefaultEpilogueISK_SL_SL_NS1F_6thread17LinearCombinationISK_Li1EffLNS1K_9ScaleType4KindE0ELNS_15FloatRoundStyleE2ESK_EENS1_15EpilogueDefaultEEEEEvvEEEEvNT_6ParamsE)
        /*0020*/ 	.word	0x000000a0
.L_16:


//--------------------- .nv.compat                --------------------------
	.section	.nv.compat,"",@"SHT_CUDA_COMPAT_INFO"
	.align	4
        /*0000*/ 	.byte	0x02, 0x09, 0x01, 0x00, 0x02, 0x02, 0x04, 0x00, 0x02, 0x05, 0x05, 0x00, 0x03, 0x07, 0x01, 0x01
        /*0010*/ 	.byte	0x02, 0x03, 0x01, 0x00, 0x02, 0x06, 0x01, 0x00, 0x04, 0x0b, 0x08, 0x00, 0x00, 0x00, 0x00, 0x00
        /*0020*/ 	.byte	0x00, 0x00, 0x00, 0x00


//--------------------- .nv.info._ZN7cutlass13device_kernelINS_4gemm6kernel13GemmUniversalIN4cute5tupleIJiiiiEEENS1_10collective13CollectiveMmaINS1_37MainloopSm90TmaGmmaWarpSpecializedFP8ILi19ENS5_IJNS4_1CILi2EEENSA_ILi1EEESC_EEENS1_35KernelTmaWarpSpecializedCooperativeEEENS5_IJNSA_ILi128EEENSA_ILi240EEENSA_ILi32EEEEEENS_12float_e4m3_tENS5_IJlSC_lEEESK_SL_NS4_8TiledMMAINS4_8MMA_AtomIJNS4_4SM904GMMA30MMA_64x16x32_F32E4M3E4M3_SS_TNILNSP_7ScaleInE1ELSR_1EEEEEENS4_6LayoutISD_NS5_IJSC_NSA_ILi0EEESV_EEEEENS5_IJNS4_10UnderscoreESY_SY_EEEEENS4_13SM90_TMA_LOADENS4_14ComposedLayoutINS4_7SwizzleILi1ELi4ELi3EEENS4_18smem_ptr_flag_bitsILi8EEENSU_INS5_IJNSA_ILi8EEESI_EEENS5_IJSI_SC_EEEEEEEvNS4_8identityENS4_23SM90_TMA_LOAD_MULTICASTES1B_vS1C_EENS_8epilogue10collective6detail29Sm90TmaWarpSpecializedAdapterINS1G_15DefaultEpilogueISK_SL_SL_NS1F_6thread17LinearCombinationISK_Li1EffLNS1K_9ScaleType4KindE0ELNS_15FloatRoundStyleE2ESK_EENS1_15EpilogueDefaultEEEEEvvEEEEvNT_6ParamsE --------------------------
	.section	.nv.info._ZN7cutlass13device_kernelINS_4gemm6kernel13GemmUniversalIN4cute5tupleIJiiiiEEENS1_10collective13CollectiveMmaINS1_37MainloopSm90TmaGmmaWarpSpecializedFP8ILi19ENS5_IJNS4_1CILi2EEENSA_ILi1EEESC_EEENS1_35KernelTmaWarpSpecializedCooperativeEEENS5_IJNSA_ILi128EEENSA_ILi240EEENSA_ILi32EEEEEENS_12float_e4m3_tENS5_IJlSC_lEEESK_SL_NS4_8TiledMMAINS4_8MMA_AtomIJNS4_4SM904GMMA30MMA_64x16x32_F32E4M3E4M3_SS_TNILNSP_7ScaleInE1ELSR_1EEEEEENS4_6LayoutISD_NS5_IJSC_NSA_ILi0EEESV_EEEEENS5_IJNS4_10UnderscoreESY_SY_EEEEENS4_13SM90_TMA_LOADENS4_14ComposedLayoutINS4_7SwizzleILi1ELi4ELi3EEENS4_18smem_ptr_flag_bitsILi8EEENSU_INS5_IJNSA_ILi8EEESI_EEENS5_IJSI_SC_EEEEEEEvNS4_8identityENS4_23SM90_TMA_LOAD_MULTICASTES1B_vS1C_EENS_8epilogue10collective6detail29Sm90TmaWarpSpecializedAdapterINS1G_15DefaultEpilogueISK_SL_SL_NS1F_6thread17LinearCombinationISK_Li1EffLNS1K_9ScaleType4KindE0ELNS_15FloatRoundStyleE2ESK_EENS1_15EpilogueDefaultEEEEEvvEEEEvNT_6ParamsE,"",@"SHT_CUDA_INFO"
	.sectionflags	@""
	.align	4


	//----- nvinfo : EIATTR_CUDA_API_VERSION
	.align		4
        /*0000*/ 	.byte	0x04, 0x37
        /*0002*/ 	.short	(.L_18 - .L_17)
.L_17:
        /*0004*/ 	.word	0x00000082


	//----- nvinfo : EIATTR_KPARAM_INFO
	.align		4
.L_18:
        /*0008*/ 	.byte	0x04, 0x17
        /*000a*/ 	.short	(.L_20 - .L_19)
.L_19:
        /*000c*/ 	.word	0x00000000
        /*0010*/ 	.short	0x0000
        /*0012*/ 	.short	0x0070
        /*0014*/ 	.byte	0x00, 0xf0, 0x01, 0x10


	//----- nvinfo : EIATTR_SPARSE_MMA_MASK
	.align		4
.L_20:
        /*0018*/ 	.byte	0x03, 0x50
        /*001a*/ 	.short	0x0000


	//----- nvinfo : EIATTR_MAXREG_COUNT
	.align		4
        /*001c*/ 	.byte	0x03, 0x1b
        /*001e*/ 	.short	0x00a8


	//----- nvinfo : EIATTR_NUM_BARRIERS
	.align		4
        /*0020*/ 	.byte	0x02, 0x4c
        /*0022*/ 	.byte	0x01
	.zero		1


	//----- nvinfo : EIATTR_ANNOTATIONS
	.align		4
        /*0024*/ 	.byte	0x04, 0x55
        /*0026*/ 	.short	(.L_22 - .L_21)


	//   ....[0]....
.L_21:
        /*0028*/ 	.word	0x00000001
        /*002c*/ 	.byte	0x50, 0x02, 0x00, 0x00, 0x01, 0x00, 0x00, 0x00, 0x40, 0x09, 0x00, 0x00, 0x01, 0x00, 0x00, 0x00
        /* <DEDUP_REMOVED lines=130> */
        /*085c*/ 	.byte	0x00, 0x0c, 0x01, 0x00


	//----- nvinfo : EIATTR_MERCURY_ISA_VERSION
	.align		4
.L_22:
        /*0860*/ 	.byte	0x03, 0x5f
        /*0862*/ 	.short	0x0101


	//----- nvinfo : EIATTR_INT_WARP_WIDE_INSTR_OFFSETS
	.align		4
        /*0864*/ 	.byte	0x04, 0x31
        /*0866*/ 	.short	(.L_24 - .L_23)


	//   ....[0]....
.L_23:
        /*0868*/ 	.word	0x00000780


	//   ....[1]....
        /*086c*/ 	.word	0x000007a0


	//   ....[2]....
        /*0870*/ 	.word	0x00000910


	//----- nvinfo : EIATTR_COOP_GROUP_MASK_REGIDS
	.align		4
.L_24:
        /*0874*/ 	.byte	0x04, 0x29
        /*0876*/ 	.short	(.L_26 - .L_25)


	//   ....[0]....
.L_25:
        /*0878*/ 	.word	0xffffffff


	//   ....[1]....
        /*087c*/ 	.word	0xffffffff


	//   ....[2]....
        /*0880*/ 	.word	0xffffffff


	//   ....[3]....
        /*0884*/ 	.word	0xffffffff


	//   ....[4]....
        /*0888*/ 	.word	0xffffffff


	//   ....[5]....
        /*088c*/ 	.word	0xffffffff


	//----- nvinfo : EIATTR_COOP_GROUP_INSTR_OFFSETS
	.align		4
.L_26:
        /*0890*/ 	.byte	0x04, 0x28
        /*0892*/ 	.short	(.L_28 - .L_27)


	//   ....[0]....
.L_27:
        /*0894*/ 	.word	0x00000070


	//   ....[1]....
        /*0898*/ 	.word	0x00000080


	//   ....[2]....
        /*089c*/ 	.word	0x000001b0


	//   ....[3]....
        /*08a0*/ 	.word	0x000005f0


	//   ....[4]....
        /*08a4*/ 	.word	0x00000a70


	//   ....[5]....
        /*08a8*/ 	.word	0x00001700


	//----- nvinfo : EIATTR_REG_RECONFIG
	.align		4
.L_28:
        /*08ac*/ 	.byte	0x01, 0x54
	.zero		2


	//----- nvinfo : EIATTR_MBARRIER_INSTR_OFFSETS
	.align		4
        /*08b0*/ 	.byte	0x04, 0x39
        /*08b2*/ 	.short	(.L_30 - .L_29)


	//   ....[0]....
.L_29:
        /*08b4*/ 	.word	0x00000360
        /*08b8*/ 	.word	0x000000ff
        /*08bc*/ 	.word	0x00000000
        /*08c0*/ 	.short	0x0100
        /*08c2*/ 	.byte	0x09
	.zero		1


	//   ....[1]....
        /*08c4*/ 	.word	0x00000370
        /*08c8*/ 	.word	0x000000ff
        /*08cc*/ 	.word	0x00000098
        /*08d0*/ 	.short	0x0100
        /*08d2*/ 	.byte	0x09
	.zero		1


	//   ....[2]....
        /*08d4*/ 	.word	0x00000380
        /*08d8*/ 	.word	0x000000ff
        /*08dc*/ 	.word	0x00000008
        /*08e0*/ 	.short	0x0100
        /*08e2*/ 	.byte	0x09
	.zero		1


	//   ....[3]....
        /*08e4*/ 	.word	0x00000390
        /*08e8*/ 	.word	0x000000ff
        /*08ec*/ 	.word	0x000000a0
        /*08f0*/ 	.short	0x0100
        /*08f2*/ 	.byte	0x09
	.zero		1


	//   ....[4]....
        /*08f4*/ 	.word	0x000003a0
        /*08f8*/ 	.word	0x000000ff
        /*08fc*/ 	.word	0x00000010
        /*0900*/ 	.short	0x0100
        /*0902*/ 	.byte	0x09
	.zero		1


	//   ....[5]....
        /*0904*/ 	.word	0x000003b0
        /*0908*/ 	.word	0x000000ff
        /*090c*/ 	.word	0x000000a8
        /*0910*/ 	.short	0x0100
        /*0912*/ 	.byte	0x09
	.zero		1


	//   ....[6]....
        /*0914*/ 	.word	0x000003c0
        /*0918*/ 	.word	0x000000ff
        /*091c*/ 	.word	0x00000018
        /*0920*/ 	.short	0x0100
        /*0922*/ 	.byte	0x09
	.zero		1


	//   ....[7]....
        /*0924*/ 	.word	0x000003d0
        /*0928*/ 	.word	0x000000ff
        /*092c*/ 	.word	0x000000b0
        /*0930*/ 	.short	0x0100
        /*0932*/ 	.byte	0x09
	.zero		1


	//   ....[8]....
        /*0934*/ 	.word	0x000003e0
        /*0938*/ 	.word	0x000000ff
        /*093c*/ 	.word	0x00000020
        /*0940*/ 	.short	0x0100
        /*0942*/ 	.byte	0x09
	.zero		1


	//   ....[9]....
        /*0944*/ 	.word	0x000003f0
        /*0948*/ 	.word	0x000000ff
        /*094c*/ 	.word	0x000000b8
        /*0950*/ 	.short	0x0100
        /*0952*/ 	.byte	0x09
	.zero		1


	//   ....[10]....
        /*0954*/ 	.word	0x00000400
        /*0958*/ 	.word	0x000000ff
        /*095c*/ 	.word	0x00000028
        /*0960*/ 	.short	0x0100
        /*0962*/ 	.byte	0x09
	.zero		1


	//   ....[11]....
        /*0964*/ 	.word	0x00000410
        /*0968*/ 	.word	0x000000ff
        /*096c*/ 	.word	0x000000c0
        /*0970*/ 	.short	0x0100
        /*0972*/ 	.byte	0x09
	.zero		1


	//   ....[12]....
        /*0974*/ 	.word	0x00000420
        /*0978*/ 	.word	0x000000ff
        /*097c*/ 	.word	0x00000030
        /*0980*/ 	.short	0x0100
        /*0982*/ 	.byte	0x09
	.zero		1


	//   ....[13]....
        /*0984*/ 	.word	0x00000430
        /*0988*/ 	.word	0x000000ff
        /*098c*/ 	.word	0x000000c8
        /*0990*/ 	.short	0x0100
        /*0992*/ 	.byte	0x09
	.zero		1


	//   ....[14]....
        /*0994*/ 	.word	0x00000440
        /*0998*/ 	.word	0x000000ff
        /*099c*/ 	.word	0x00000038
        /*09a0*/ 	.short	0x0100
        /*09a2*/ 	.byte	0x09
	.zero		1


	//   ....[15]....
        /*09a4*/ 	.word	0x00000450
        /*09a8*/ 	.word	0x000000ff
        /*09ac*/ 	.word	0x000000d0
        /*09b0*/ 	.short	0x0100
        /*09b2*/ 	.byte	0x09
	.zero		1


	//   ....[16]....
        /*09b4*/ 	.word	0x00000460
        /*09b8*/ 	.word	0x000000ff
        /*09bc*/ 	.word	0x00000040
        /*09c0*/ 	.short	0x0100
        /*09c2*/ 	.byte	0x09
	.zero		1


	//   ....[17]....
        /*09c4*/ 	.word	0x00000470
        /*09c8*/ 	.word	0x000000ff
        /*09cc*/ 	.word	0x000000d8
        /*09d0*/ 	.short	0x0100
        /*09d2*/ 	.byte	0x09
	.zero		1


	//   ....[18]....
        /*09d4*/ 	.word	0x00000480
        /*09d8*/ 	.word	0x000000ff
        /*09dc*/ 	.word	0x00000048
        /*09e0*/ 	.short	0x0100
        /*09e2*/ 	.byte	0x09
	.zero		1


	//   ....[19]....
        /*09e4*/ 	.word	0x00000490
        /*09e8*/ 	.word	0x000000ff
        /*09ec*/ 	.word	0x000000e0
        /*09f0*/ 	.short	0x0100
        /*09f2*/ 	.byte	0x09
	.zero		1


	//   ....[20]....
        /*09f4*/ 	.word	0x000004a0
        /*09f8*/ 	.word	0x000000ff
        /*09fc*/ 	.word	0x00000050
        /*0a00*/ 	.short	0x0100
        /*0a02*/ 	.byte	0x09
	.zero		1


	//   ....[21]....
        /*0a04*/ 	.word	0x000004b0
        /*0a08*/ 	.word	0x000000ff
        /*0a0c*/ 	.word	0x000000e8
        /*0a10*/ 	.short	0x0100
        /*0a12*/ 	.byte	0x09
	.zero		1


	//   ....[22]....
        /*0a14*/ 	.word	0x000004c0
        /*0a18*/ 	.word	0x000000ff
        /*0a1c*/ 	.word	0x00000058
        /*0a20*/ 	.short	0x0100
        /*0a22*/ 	.byte	0x09
	.zero		1


	//   ....[23]....
        /*0a24*/ 	.word	0x000004d0
        /*0a28*/ 	.word	0x000000ff
        /*0a2c*/ 	.word	0x000000f0
        /*0a30*/ 	.short	0x0100
        /*0a32*/ 	.byte	0x09
	.zero		1


	//   ....[24]....
        /*0a34*/ 	.word	0x000004e0
        /*0a38*/ 	.word	0x000000ff
        /*0a3c*/ 	.word	0x00000060
        /*0a40*/ 	.short	0x0100
        /*0a42*/ 	.byte	0x09
	.zero		1


	//   ....[25]....
        /*0a44*/ 	.word	0x000004f0
        /*0a48*/ 	.word	0x000000ff
        /*0a4c*/ 	.word	0x000000f8
        /*0a50*/ 	.short	0x0100
        /*0a52*/ 	.byte	0x09
	.zero		1


	//   ....[26]....
        /*0a54*/ 	.word	0x00000500
        /*0a58*/ 	.word	0x000000ff
        /*0a5c*/ 	.word	0x00000068
        /*0a60*/ 	.short	0x0100
        /*0a62*/ 	.byte	0x09
	.zero		1


	//   ....[27]....
        /*0a64*/ 	.word	0x00000510
        /*0a68*/ 	.word	0x000000ff
        /*0a6c*/ 	.word	0x00000100
        /*0a70*/ 	.short	0x0100
        /*0a72*/ 	.byte	0x09
	.zero		1


	//   ....[28]....
        /*0a74*/ 	.word	0x00000520
        /*0a78*/ 	.word	0x000000ff
        /*0a7c*/ 	.word	0x00000070
        /*0a80*/ 	.short	0x0100
        /*0a82*/ 	.byte	0x09
	.zero		1


	//   ....[29]....
        /*0a84*/ 	.word	0x00000530
        /*0a88*/ 	.word	0x000000ff
        /*0a8c*/ 	.word	0x00000108
        /*0a90*/ 	.short	0x0100
        /*0a92*/ 	.byte	0x09
	.zero		1


	//   ....[30]....
        /*0a94*/ 	.word	0x00000540
        /*0a98*/ 	.word	0x000000ff
        /*0a9c*/ 	.word	0x00000078
        /*0aa0*/ 	.short	0x0100
        /*0aa2*/ 	.byte	0x09
	.zero		1


	//   ....[31]....
        /*0aa4*/ 	.word	0x00000550
        /*0aa8*/ 	.word	0x000000ff
        /*0aac*/ 	.word	0x00000110
        /*0ab0*/ 	.short	0x0100
        /*0ab2*/ 	.byte	0x09
	.zero		1


	//   ....[32]....
        /*0ab4*/ 	.word	0x00000560
        /*0ab8*/ 	.word	0x000000ff
        /*0abc*/ 	.word	0x00000080
        /*0ac0*/ 	.short	0x0100
        /*0ac2*/ 	.byte	0x09
	.zero		1


	//   ....[33]....
        /*0ac4*/ 	.word	0x00000570
        /*0ac8*/ 	.word	0x000000ff
        /*0acc*/ 	.word	0x00000118
        /*0ad0*/ 	.short	0x0100
        /*0ad2*/ 	.byte	0x09
	.zero		1


	//   ....[34]....
        /*0ad4*/ 	.word	0x00000580
        /*0ad8*/ 	.word	0x000000ff
        /*0adc*/ 	.word	0x00000088
        /*0ae0*/ 	.short	0x0100
        /*0ae2*/ 	.byte	0x09
	.zero		1


	//   ....[35]....
        /*0ae4*/ 	.word	0x00000590
        /*0ae8*/ 	.word	0x000000ff
        /*0aec*/ 	.word	0x00000120
        /*0af0*/ 	.short	0x0100
        /*0af2*/ 	.byte	0x09
	.zero		1


	//   ....[36]....
        /*0af4*/ 	.word	0x000005a0
        /*0af8*/ 	.word	0x000000ff
        /*0afc*/ 	.word	0x00000090
        /*0b00*/ 	.short	0x0100
        /*0b02*/ 	.byte	0x09
	.zero		1


	//   ....[37]....
        /*0b04*/ 	.word	0x000005b0
        /*0b08*/ 	.word	0x000000ff
        /*0b0c*/ 	.word	0x00000128
        /*0b10*/ 	.short	0x0100
        /*0b12*/ 	.byte	0x09
	.zero		1


	//   ....[38]....
        /*0b14*/ 	.word	0x000009a0
        /*0b18*/ 	.word	0x000000ff
        /*0b1c*/ 	.word	0x00000140
        /*0b20*/ 	.short	0x0100
        /*0b22*/ 	.byte	0x06
	.zero		1


	//   ....[39]....
        /*0b24*/ 	.word	0x00000a10
        /*0b28*/ 	.word	0x000000ff
        /*0b2c*/ 	.word	0x00000148
        /*0b30*/ 	.short	0x0100
        /*0b32*/ 	.byte	0x06
	.zero		1


	//   ....[40]....
        /*0b34*/ 	.word	0x00002050
        /*0b38*/ 	.word	0x000000ff
        /*0b3c*/ 	.word	0x00000000
        /*0b40*/ 	.short	0x010a
        /*0b42*/ 	.byte	0x08
	.zero		1


	//   ....[41]....
        /*0b44*/ 	.word	0x000020b0
        /*0b48*/ 	.word	0x000000ff
        /*0b4c*/ 	.word	0x00000000
        /*0b50*/ 	.short	0x010a
        /*0b52*/ 	.byte	0x08
	.zero		1


	//   ....[42]....
        /*0b54*/ 	.word	0x00003480
        /*0b58*/ 	.word	0x000000ff
        /*0b5c*/ 	.word	0x00000000
        /*0b60*/ 	.short	0x010a
        /*0b62*/ 	.byte	0x0a
	.zero		1


	//   ....[43]....
        /*0b64*/ 	.word	0x000034c0
        /*0b68*/ 	.word	0x000000ff
        /*0b6c*/ 	.word	0x00000000
        /*0b70*/ 	.short	0x010a
        /*0b72*/ 	.byte	0x0a
	.zero		1


	//   ....[44]....
        /*0b74*/ 	.word	0x000046b0
        /*0b78*/ 	.word	0x000000e5
        /*0b7c*/ 	.word	0x00000000
        /*0b80*/ 	.short	0x0101
        /*0b82*/ 	.byte	0x3f
	.zero		1


	//   ....[45]....
        /*0b84*/ 	.word	0x000054f0
        /*0b88*/ 	.word	0x00000018
        /*0b8c*/ 	.word	0x00000000
        /*0b90*/ 	.short	0x0101
        /*0b92*/ 	.byte	0x3f
	.zero		1


	//   ....[46]....
        /*0b94*/ 	.word	0x0000f550
        /*0b98*/ 	.word	0x0000000d
        /*0b9c*/ 	.word	0x00000098
        /*0ba0*/ 	.short	0x010a
        /*0ba2*/ 	.byte	0x3f
	.zero		1


	//   ....[47]....
        /*0ba4*/ 	.word	0x0000f960
        /*0ba8*/ 	.word	0x00000006
        /*0bac*/ 	.word	0x00000148
        /*0bb0*/ 	.short	0x0101
        /*0bb2*/ 	.byte	0x3f
	.zero		1


	//   ....[48]....
        /*0bb4*/ 	.word	0x000100e0
        /*0bb8*/ 	.word	0x00000007
        /*0bbc*/ 	.word	0x00000000
        /*0bc0*/ 	.short	0x010a
        /*0bc2*/ 	.byte	0x3f
	.zero		1


	//   ....[49]....
        /*0bc4*/ 	.word	0x00010160
        /*0bc8*/ 	.word	0x00000008
        /*0bcc*/ 	.word	0x00000000
        /*0bd0*/ 	.short	0x010a
        /*0bd2*/ 	.byte	0x3f
	.zero		1


	//   ....[50]....
        /*0bd4*/ 	.word	0x000101f0
        /*0bd8*/ 	.word	0x00000009
        /*0bdc*/ 	.word	0x00000000
        /*0be0*/ 	.short	0x010a
        /*0be2*/ 	.byte	0x3f
	.zero		1


	//   ....[51]....
        /*0be4*/ 	.word	0x00010280
        /*0be8*/ 	.word	0x00000008
        /*0bec*/ 	.word	0x00000000
        /*0bf0*/ 	.short	0x010a
        /*0bf2*/ 	.byte	0x3f
	.zero		1


	//   ....[52]....
        /*0bf4*/ 	.word	0x00010310
        /*0bf8*/ 	.word	0x00000009
        /*0bfc*/ 	.word	0x00000000
        /*0c00*/ 	.short	0x010a
        /*0c02*/ 	.byte	0x3f
	.zero		1


	//   ....[53]....
        /*0c04*/ 	.word	0x000103a0
        /*0c08*/ 	.word	0x00000008
        /*0c0c*/ 	.word	0x00000000
        /*0c10*/ 	.short	0x010a
        /*0c12*/ 	.byte	0x3f
	.zero		1


	//   ....[54]....
        /*0c14*/ 	.word	0x00010430
        /*0c18*/ 	.word	0x00000009
        /*0c1c*/ 	.word	0x00000000
        /*0c20*/ 	.short	0x010a
        /*0c22*/ 	.byte	0x3f
	.zero		1


	//   ....[55]....
        /*0c24*/ 	.word	0x000104c0
        /*0c28*/ 	.word	0x00000008
        /*0c2c*/ 	.word	0x00000000
        /*0c30*/ 	.short	0x010a
        /*0c32*/ 	.byte	0x3f
	.zero		1


	//   ....[56]....
        /*0c34*/ 	.word	0x00010550
        /*0c38*/ 	.word	0x00000009
        /*0c3c*/ 	.word	0x00000000
        /*0c40*/ 	.short	0x010a
        /*0c42*/ 	.byte	0x3f
	.zero		1


	//   ....[57]....
        /*0c44*/ 	.word	0x000105e0
        /*0c48*/ 	.word	0x00000008
        /*0c4c*/ 	.word	0x00000000
        /*0c50*/ 	.short	0x010a
        /*0c52*/ 	.byte	0x3f
	.zero		1


	//   ....[58]....
        /*0c54*/ 	.word	0x00010670
        /*0c58*/ 	.word	0x00000009
        /*0c5c*/ 	.word	0x00000000
        /*0c60*/ 	.short	0x010a
        /*0c62*/ 	.byte	0x3f
	.zero		1


	//   ....[59]....
        /*0c64*/ 	.word	0x00010700
        /*0c68*/ 	.word	0x00000008
        /*0c6c*/ 	.word	0x00000000
        /*0c70*/ 	.short	0x010a
        /*0c72*/ 	.byte	0x3f
	.zero		1


	//   ....[60]....
        /*0c74*/ 	.word	0x00010790
        /*0c78*/ 	.word	0x00000009
        /*0c7c*/ 	.word	0x00000000
        /*0c80*/ 	.short	0x010a
        /*0c82*/ 	.byte	0x3f
	.zero		1


	//   ....[61]....
        /*0c84*/ 	.word	0x00010820
        /*0c88*/ 	.word	0x00000008
        /*0c8c*/ 	.word	0x00000000
        /*0c90*/ 	.short	0x010a
        /*0c92*/ 	.byte	0x3f
	.zero		1


	//   ....[62]....
        /*0c94*/ 	.word	0x000108b0
        /*0c98*/ 	.word	0x00000009
        /*0c9c*/ 	.word	0x00000000
        /*0ca0*/ 	.short	0x010a
        /*0ca2*/ 	.byte	0x3f
	.zero		1


	//   ....[63]....
        /*0ca4*/ 	.word	0x00010940
        /*0ca8*/ 	.word	0x00000008
        /*0cac*/ 	.word	0x00000000
        /*0cb0*/ 	.short	0x010a
        /*0cb2*/ 	.byte	0x3f
	.zero		1


	//   ....[64]....
        /*0cb4*/ 	.word	0x000109d0
        /*0cb8*/ 	.word	0x00000009
        /*0cbc*/ 	.word	0x00000000
        /*0cc0*/ 	.short	0x010a
        /*0cc2*/ 	.byte	0x3f
	.zero		1


	//   ....[65]....
        /*0cc4*/ 	.word	0x00010a60
        /*0cc8*/ 	.word	0x00000006
        /*0ccc*/ 	.word	0x00000000
        /*0cd0*/ 	.short	0x010a
        /*0cd2*/ 	.byte	0x3f
	.zero		1


	//   ....[66]....
        /*0cd4*/ 	.word	0x00010af0
        /*0cd8*/ 	.word	0x00000003
        /*0cdc*/ 	.word	0x00000000
        /*0ce0*/ 	.short	0x010a
        /*0ce2*/ 	.byte	0x3f
	.zero		1


	//   ....[67]....
        /*0ce4*/ 	.word	0x00010b60
        /*0ce8*/ 	.word	0x00000003
        /*0cec*/ 	.word	0x00000000
        /*0cf0*/ 	.short	0x010a
        /*0cf2*/ 	.byte	0x3f
	.zero		1


	//   ....[68]....
        /*0cf4*/ 	.word	0x00010bd0
        /*0cf8*/ 	.word	0x00000000
        /*0cfc*/ 	.word	0x00000000
        /*0d00*/ 	.short	0x010a
        /*0d02*/ 	.byte	0x3f
	.zero		1


	//   ....[69]....
        /*0d04*/ 	.word	0x00010cb0
        /*0d08*/ 	.word	0x0000000d
        /*0d0c*/ 	.word	0x00000098
        /*0d10*/ 	.short	0x010a
        /*0d12*/ 	.byte	0x3f
	.zero		1


	//   ....[70]....
        /*0d14*/ 	.word	0x00010d80
        /*0d18*/ 	.word	0x00000007
        /*0d1c*/ 	.word	0x00000000
        /*0d20*/ 	.short	0x010a
        /*0d22*/ 	.byte	0x3f
	.zero		1


	//   ....[71]....
        /*0d24*/ 	.word	0x00010dd0
        /*0d28*/ 	.word	0x00000008
        /*0d2c*/ 	.word	0x00000000
        /*0d30*/ 	.short	0x010a
        /*0d32*/ 	.byte	0x3f
	.zero		1


	//   ....[72]....
        /*0d34*/ 	.word	0x00010e20
        /*0d38*/ 	.word	0x00000009
        /*0d3c*/ 	.word	0x00000000
        /*0d40*/ 	.short	0x010a
        /*0d42*/ 	.byte	0x3f
	.zero		1


	//   ....[73]....
        /*0d44*/ 	.word	0x00010e70
        /*0d48*/ 	.word	0x00000008
        /*0d4c*/ 	.word	0x00000000
        /*0d50*/ 	.short	0x010a
        /*0d52*/ 	.byte	0x3f
	.zero		1


	//   ....[74]....
        /*0d54*/ 	.word	0x00010ec0
        /*0d58*/ 	.word	0x00000009
        /*0d5c*/ 	.word	0x00000000
        /*0d60*/ 	.short	0x010a
        /*0d62*/ 	.byte	0x3f
	.zero		1


	//   ....[75]....
        /*0d64*/ 	.word	0x00010f10
        /*0d68*/ 	.word	0x00000008
        /*0d6c*/ 	.word	0x00000000
        /*0d70*/ 	.short	0x010a
        /*0d72*/ 	.byte	0x3f
	.zero		1


	//   ....[76]....
        /*0d74*/ 	.word	0x00010f60
        /*0d78*/ 	.word	0x00000009
        /*0d7c*/ 	.word	0x00000000
        /*0d80*/ 	.short	0x010a
        /*0d82*/ 	.byte	0x3f
	.zero		1


	//   ....[77]....
        /*0d84*/ 	.word	0x00010fb0
        /*0d88*/ 	.word	0x00000008
        /*0d8c*/ 	.word	0x00000000
        /*0d90*/ 	.short	0x010a
        /*0d92*/ 	.byte	0x3f
	.zero		1


	//   ....[78]....
        /*0d94*/ 	.word	0x00011000
        /*0d98*/ 	.word	0x00000009
        /*0d9c*/ 	.word	0x00000000
        /*0da0*/ 	.short	0x010a
        /*0da2*/ 	.byte	0x3f
	.zero		1


	//   ....[79]....
        /*0da4*/ 	.word	0x00011050
        /*0da8*/ 	.word	0x00000008
        /*0dac*/ 	.word	0x00000000
        /*0db0*/ 	.short	0x010a
        /*0db2*/ 	.byte	0x3f
	.zero		1


	//   ....[80]....
        /*0db4*/ 	.word	0x000110a0
        /*0db8*/ 	.word	0x00000009
        /*0dbc*/ 	.word	0x00000000
        /*0dc0*/ 	.short	0x010a
        /*0dc2*/ 	.byte	0x3f
	.zero		1


	//   ....[81]....
        /*0dc4*/ 	.word	0x000110f0
        /*0dc8*/ 	.word	0x00000008
        /*0dcc*/ 	.word	0x00000000
        /*0dd0*/ 	.short	0x010a
        /*0dd2*/ 	.byte	0x3f
	.zero		1


	//   ....[82]....
        /*0dd4*/ 	.word	0x00011140
        /*0dd8*/ 	.word	0x00000009
        /*0ddc*/ 	.word	0x00000000
        /*0de0*/ 	.short	0x010a
        /*0de2*/ 	.byte	0x3f
	.zero		1


	//   ....[83]....
        /*0de4*/ 	.word	0x00011190
        /*0de8*/ 	.word	0x00000008
        /*0dec*/ 	.word	0x00000000
        /*0df0*/ 	.short	0x010a
        /*0df2*/ 	.byte	0x3f
	.zero		1


	//   ....[84]....
        /*0df4*/ 	.word	0x000111e0
        /*0df8*/ 	.word	0x00000009
        /*0dfc*/ 	.word	0x00000000
        /*0e00*/ 	.short	0x010a
        /*0e02*/ 	.byte	0x3f
	.zero		1


	//   ....[85]....
        /*0e04*/ 	.word	0x00011230
        /*0e08*/ 	.word	0x00000008
        /*0e0c*/ 	.word	0x00000000
        /*0e10*/ 	.short	0x010a
        /*0e12*/ 	.byte	0x3f
	.zero		1


	//   ....[86]....
        /*0e14*/ 	.word	0x00011280
        /*0e18*/ 	.word	0x00000009
        /*0e1c*/ 	.word	0x00000000
        /*0e20*/ 	.short	0x010a
        /*0e22*/ 	.byte	0x3f
	.zero		1


	//   ....[87]....
        /*0e24*/ 	.word	0x000112d0
        /*0e28*/ 	.word	0x00000006
        /*0e2c*/ 	.word	0x00000000
        /*0e30*/ 	.short	0x010a
        /*0e32*/ 	.byte	0x3f
	.zero		1


	//----- nvinfo : EIATTR_NUM_MBARRIERS
	.align		4
.L_30:
        /*0e34*/ 	.byte	0x03, 0x38
        /*0e36*/ 	.short	0x0028


	//----- nvinfo : EIATTR_EXIT_INSTR_OFFSETS
	.align		4
        /*0e38*/ 	.byte	0x04, 0x1c
        /*0e3a*/ 	.short	(.L_32 - .L_31)


	//   ....[0]....
.L_31:
        /*0e3c*/ 	.word	0x00000c00


	//   ....[1]....
        /*0e40*/ 	.word	0x000014d0


	//   ....[2]....
        /*0e44*/ 	.word	0x0000ec30


	//   ....[3]....
        /*0e48*/ 	.word	0x0000f1c0


	//   ....[4]....
        /*0e4c*/ 	.word	0x00010b40


	//----- nvinfo : EIATTR_MAX_THREADS
	.align		4
.L_32:
        /*0e50*/ 	.byte	0x04, 0x05
        /*0e52*/ 	.short	(.L_34 - .L_33)
.L_33:
        /*0e54*/ 	.word	0x00000180
        /*0e58*/ 	.word	0x00000001
        /*0e5c*/ 	.word	0x00000001


	//----- nvinfo : EIATTR_CRS_STACK_SIZE
	.align		4
.L_34:
        /*0e60*/ 	.byte	0x04, 0x1e
        /*0e62*/ 	.short	(.L_36 - .L_35)
.L_35:
        /*0e64*/ 	.word	0x00000000


	//----- nvinfo : EIATTR_CBANK_PARAM_SIZE
	.align		4
.L_36:
        /*0e68*/ 	.byte	0x03, 0x19
        /*0e6a*/ 	.short	0x0470


	//----- nvinfo : EIATTR_PARAM_CBANK
	.align		4
        /*0e6c*/ 	.byte	0x04, 0x0a
        /*0e6e*/ 	.short	(.L_38 - .L_37)
	.align		4
.L_37:
        /*0e70*/ 	.word	index@(.nv.constant0._ZN7cutlass13device_kernelINS_4gemm6kernel13GemmUniversalIN4cute5tupleIJiiiiEEENS1_10collective13CollectiveMmaINS1_37MainloopSm90TmaGmmaWarpSpecializedFP8ILi19ENS5_IJNS4_1CILi2EEENSA_ILi1EEESC_EEENS1_35KernelTmaWarpSpecializedCooperativeEEENS5_IJNSA_ILi128EEENSA_ILi240EEENSA_ILi32EEEEEENS_12float_e4m3_tENS5_IJlSC_lEEESK_SL_NS4_8TiledMMAINS4_8MMA_AtomIJNS4_4SM904GMMA30MMA_64x16x32_F32E4M3E4M3_SS_TNILNSP_7ScaleInE1ELSR_1EEEEEENS4_6LayoutISD_NS5_IJSC_NSA_ILi0EEESV_EEEEENS5_IJNS4_10UnderscoreESY_SY_EEEEENS4_13SM90_TMA_LOADENS4_14ComposedLayoutINS4_7SwizzleILi1ELi4ELi3EEENS4_18smem_ptr_flag_bitsILi8EEENSU_INS5_IJNSA_ILi8EEESI_EEENS5_IJSI_SC_EEEEEEEvNS4_8identityENS4_23SM90_TMA_LOAD_MULTICASTES1B_vS1C_EENS_8epilogue10collective6detail29Sm90TmaWarpSpecializedAdapterINS1G_15DefaultEpilogueISK_SL_SL_NS1F_6thread17LinearCombinationISK_Li1EffLNS1K_9ScaleType4KindE0ELNS_15FloatRoundStyleE2ESK_EENS1_15EpilogueDefaultEEEEEvvEEEEvNT_6ParamsE)
        /*0e74*/ 	.short	0x0210
        /*0e76*/ 	.short	0x0470


	//----- nvinfo : EIATTR_SW_WAR
	.align		4
.L_38:
        /*0e78*/ 	.byte	0x04, 0x36
        /*0e7a*/ 	.short	(.L_40 - .L_39)
.L_39:
        /*0e7c*/ 	.word	0x00000008
.L_40:


//--------------------- .nv.callgraph             --------------------------
	.section	.nv.callgraph,"",@"SHT_CUDA_CALLGRAPH"
	.align	4
	.sectionentsize	8
	.align		4
        /*0000*/ 	.word	0x00000000
	.align		4
        /*0004*/ 	.word	0xffffffff
	.align		4
        /*0008*/ 	.word	0x00000000
	.align		4
        /*000c*/ 	.word	0xfffffffe
	.align		4
        /*0010*/ 	.word	0x00000000
	.align		4
        /*0014*/ 	.word	0xfffffffd
	.align		4
        /*0018*/ 	.word	0x00000000
	.align		4
        /*001c*/ 	.word	0xfffffffc


//--------------------- .nv.constant4             --------------------------
	.section	.nv.constant4,"a",@progbits
	.align	8
	.align		8
.nv.constant4:
        /*0000*/ 	.dword	_ZN40_INTERNAL_4655cc5f_4_k_cu_6d71e11e_159444cuda3std3__45__cpo5beginE
	.align		8
        /*0008*/ 	.dword	_ZN40_INTERNAL_4655cc5f_4_k_cu_6d71e11e_159444cuda3std3__45__cpo3endE
	.align		8
        /*0010*/ 	.dword	_ZN40_INTERNAL_4655cc5f_4_k_cu_6d71e11e_159444cuda3std3__45__cpo6cbeginE
	.align		8
        /*0018*/ 	.dword	_ZN40_INTERNAL_4655cc5f_4_k_cu_6d71e11e_159444cuda3std3__45__cpo4cendE
	.align		8
        /*0020*/ 	.dword	_ZN40_INTERNAL_4655cc5f_4_k_cu_6d71e11e_159444cuda3std3__442_GLOBAL__N__4655cc5f_4_k_cu_6d71e11e_159446ignoreE
	.align		8
        /*0028*/ 	.dword	_ZN40_INTERNAL_4655cc5f_4_k_cu_6d71e11e_159444cuda3std3__419piecewise_constructE
	.align		8
        /*0030*/ 	.dword	_ZN40_INTERNAL_4655cc5f_4_k_cu_6d71e11e_159444cuda3std3__48in_placeE
	.align		8
        /*0038*/ 	.dword	_ZN40_INTERNAL_4655cc5f_4_k_cu_6d71e11e_159444cuda3std6ranges3__45__cpo4swapE
	.align		8
        /*0040*/ 	.dword	_ZN40_INTERNAL_4655cc5f_4_k_cu_6d71e11e_159444cuda3std6ranges3__45__cpo9iter_moveE
	.align		8
        /*0048*/ 	.dword	_ZN40_INTERNAL_4655cc5f_4_k_cu_6d71e11e_159444cute7productE
	.align		8
        /*0050*/ 	.dword	_ZN40_INTERNAL_4655cc5f_4_k_cu_6d71e11e_159444cute1_E


//--------------------- .text._ZN7cutlass13device_kernelINS_4gemm6kernel13GemmUniversalIN4cute5tupleIJiiiiEEENS1_10collective13CollectiveMmaINS1_37MainloopSm90TmaGmmaWarpSpecializedFP8ILi19ENS5_IJNS4_1CILi2EEENSA_ILi1EEESC_EEENS1_35KernelTmaWarpSpecializedCooperativeEEENS5_IJNSA_ILi128EEENSA_ILi240EEENSA_ILi32EEEEEENS_12float_e4m3_tENS5_IJlSC_lEEESK_SL_NS4_8TiledMMAINS4_8MMA_AtomIJNS4_4SM904GMMA30MMA_64x16x32_F32E4M3E4M3_SS_TNILNSP_7ScaleInE1ELSR_1EEEEEENS4_6LayoutISD_NS5_IJSC_NSA_ILi0EEESV_EEEEENS5_IJNS4_10UnderscoreESY_SY_EEEEENS4_13SM90_TMA_LOADENS4_14ComposedLayoutINS4_7SwizzleILi1ELi4ELi3EEENS4_18smem_ptr_flag_bitsILi8EEENSU_INS5_IJNSA_ILi8EEESI_EEENS5_IJSI_SC_EEEEEEEvNS4_8identityENS4_23SM90_TMA_LOAD_MULTICASTES1B_vS1C_EENS_8epilogue10collective6detail29Sm90TmaWarpSpecializedAdapterINS1G_15DefaultEpilogueISK_SL_SL_NS1F_6thread17LinearCombinationISK_Li1EffLNS1K_9ScaleType4KindE0ELNS_15FloatRoundStyleE2ESK_EENS1_15EpilogueDefaultEEEEEvvEEEEvNT_6ParamsE --------------------------
	.section	.text._ZN7cutlass13device_kernelINS_4gemm6kernel13GemmUniversalIN4cute5tupleIJiiiiEEENS1_10collective13CollectiveMmaINS1_37MainloopSm90TmaGmmaWarpSpecializedFP8ILi19ENS5_IJNS4_1CILi2EEENSA_ILi1EEESC_EEENS1_35KernelTmaWarpSpecializedCooperativeEEENS5_IJNSA_ILi128EEENSA_ILi240EEENSA_ILi32EEEEEENS_12float_e4m3_tENS5_IJlSC_lEEESK_SL_NS4_8TiledMMAINS4_8MMA_AtomIJNS4_4SM904GMMA30MMA_64x16x32_F32E4M3E4M3_SS_TNILNSP_7ScaleInE1ELSR_1EEEEEENS4_6LayoutISD_NS5_IJSC_NSA_ILi0EEESV_EEEEENS5_IJNS4_10UnderscoreESY_SY_EEEEENS4_13SM90_TMA_LOADENS4_14ComposedLayoutINS4_7SwizzleILi1ELi4ELi3EEENS4_18smem_ptr_flag_bitsILi8EEENSU_INS5_IJNSA_ILi8EEESI_EEENS5_IJSI_SC_EEEEEEEvNS4_8identityENS4_23SM90_TMA_LOAD_MULTICASTES1B_vS1C_EENS_8epilogue10collective6detail29Sm90TmaWarpSpecializedAdapterINS1G_15DefaultEpilogueISK_SL_SL_NS1F_6thread17LinearCombinationISK_Li1EffLNS1K_9ScaleType4KindE0ELNS_15FloatRoundStyleE2ESK_EENS1_15EpilogueDefaultEEEEEvvEEEEvNT_6ParamsE,"ax",@progbits
	.align	128
.text._ZN7cutlass13device_kernelINS_4gemm6kernel13GemmUniversalIN4cute5tupleIJiiiiEEENS1_10collective13CollectiveMmaINS1_37MainloopSm90TmaGmmaWarpSpecializedFP8ILi19ENS5_IJNS4_1CILi2EEENSA_ILi1EEESC_EEENS1_35KernelTmaWarpSpecializedCooperativeEEENS5_IJNSA_ILi128EEENSA_ILi240EEENSA_ILi32EEEEEENS_12float_e4m3_tENS5_IJlSC_lEEESK_SL_NS4_8TiledMMAINS4_8MMA_AtomIJNS4_4SM904GMMA30MMA_64x16x32_F32E4M3E4M3_SS_TNILNSP_7ScaleInE1ELSR_1EEEEEENS4_6LayoutISD_NS5_IJSC_NSA_ILi0EEESV_EEEEENS5_IJNS4_10UnderscoreESY_SY_EEEEENS4_13SM90_TMA_LOADENS4_14ComposedLayoutINS4_7SwizzleILi1ELi4ELi3EEENS4_18smem_ptr_flag_bitsILi8EEENSU_INS5_IJNSA_ILi8EEESI_EEENS5_IJSI_SC_EEEEEEEvNS4_8identityENS4_23SM90_TMA_LOAD_MULTICASTES1B_vS1C_EENS_8epilogue10collective6detail29Sm90TmaWarpSpecializedAdapterINS1G_15DefaultEpilogueISK_SL_SL_NS1F_6thread17LinearCombinationISK_Li1EffLNS1K_9ScaleType4KindE0ELNS_15FloatRoundStyleE2ESK_EENS1_15EpilogueDefaultEEEEEvvEEEEvNT_6ParamsE:
        .type           _ZN7cutlass13device_kernelINS_4gemm6kernel13GemmUniversalIN4cute5tupleIJiiiiEEENS1_10collective13CollectiveMmaINS1_37MainloopSm90TmaGmmaWarpSpecializedFP8ILi19ENS5_IJNS4_1CILi2EEENSA_ILi1EEESC_EEENS1_35KernelTmaWarpSpecializedCooperativeEEENS5_IJNSA_ILi128EEENSA_ILi240EEENSA_ILi32EEEEEENS_12float_e4m3_tENS5_IJlSC_lEEESK_SL_NS4_8TiledMMAINS4_8MMA_AtomIJNS4_4SM904GMMA30MMA_64x16x32_F32E4M3E4M3_SS_TNILNSP_7ScaleInE1ELSR_1EEEEEENS4_6LayoutISD_NS5_IJSC_NSA_ILi0EEESV_EEEEENS5_IJNS4_10UnderscoreESY_SY_EEEEENS4_13SM90_TMA_LOADENS4_14ComposedLayoutINS4_7SwizzleILi1ELi4ELi3EEENS4_18smem_ptr_flag_bitsILi8EEENSU_INS5_IJNSA_ILi8EEESI_EEENS5_IJSI_SC_EEEEEEEvNS4_8identityENS4_23SM90_TMA_LOAD_MULTICASTES1B_vS1C_EENS_8epilogue10collective6detail29Sm90TmaWarpSpecializedAdapterINS1G_15DefaultEpilogueISK_SL_SL_NS1F_6thread17LinearCombinationISK_Li1EffLNS1K_9ScaleType4KindE0ELNS_15FloatRoundStyleE2ESK_EENS1_15EpilogueDefaultEEEEEvvEEEEvNT_6ParamsE,@function
        .size           _ZN7cutlass13device_kernelINS_4gemm6kernel13GemmUniversalIN4cute5tupleIJiiiiEEENS1_10collective13CollectiveMmaINS1_37MainloopSm90TmaGmmaWarpSpecializedFP8ILi19ENS5_IJNS4_1CILi2EEENSA_ILi1EEESC_EEENS1_35KernelTmaWarpSpecializedCooperativeEEENS5_IJNSA_ILi128EEENSA_ILi240EEENSA_ILi32EEEEEENS_12float_e4m3_tENS5_IJlSC_lEEESK_SL_NS4_8TiledMMAINS4_8MMA_AtomIJNS4_4SM904GMMA30MMA_64x16x32_F32E4M3E4M3_SS_TNILNSP_7ScaleInE1ELSR_1EEEEEENS4_6LayoutISD_NS5_IJSC_NSA_ILi0EEESV_EEEEENS5_IJNS4_10UnderscoreESY_SY_EEEEENS4_13SM90_TMA_LOADENS4_14ComposedLayoutINS4_7SwizzleILi1ELi4ELi3EEENS4_18smem_ptr_flag_bitsILi8EEENSU_INS5_IJNSA_ILi8EEESI_EEENS5_IJSI_SC_EEEEEEEvNS4_8identityENS4_23SM90_TMA_LOAD_MULTICASTES1B_vS1C_EENS_8epilogue10collective6detail29Sm90TmaWarpSpecializedAdapterINS1G_15DefaultEpilogueISK_SL_SL_NS1F_6thread17LinearCombinationISK_Li1EffLNS1K_9ScaleType4KindE0ELNS_15FloatRoundStyleE2ESK_EENS1_15EpilogueDefaultEEEEEvvEEEEvNT_6ParamsE,(.L_x_349 - _ZN7cutlass13device_kernelINS_4gemm6kernel13GemmUniversalIN4cute5tupleIJiiiiEEENS1_10collective13CollectiveMmaINS1_37MainloopSm90TmaGmmaWarpSpecializedFP8ILi19ENS5_IJNS4_1CILi2EEENSA_ILi1EEESC_EEENS1_35KernelTmaWarpSpecializedCooperativeEEENS5_IJNSA_ILi128EEENSA_ILi240EEENSA_ILi32EEEEEENS_12float_e4m3_tENS5_IJlSC_lEEESK_SL_NS4_8TiledMMAINS4_8MMA_AtomIJNS4_4SM904GMMA30MMA_64x16x32_F32E4M3E4M3_SS_TNILNSP_7ScaleInE1ELSR_1EEEEEENS4_6LayoutISD_NS5_IJSC_NSA_ILi0EEESV_EEEEENS5_IJNS4_10UnderscoreESY_SY_EEEEENS4_13SM90_TMA_LOADENS4_14ComposedLayoutINS4_7SwizzleILi1ELi4ELi3EEENS4_18smem_ptr_flag_bitsILi8EEENSU_INS5_IJNSA_ILi8EEESI_EEENS5_IJSI_SC_EEEEEEEvNS4_8identityENS4_23SM90_TMA_LOAD_MULTICASTES1B_vS1C_EENS_8epilogue10collective6detail29Sm90TmaWarpSpecializedAdapterINS1G_15DefaultEpilogueISK_SL_SL_NS1F_6thread17LinearCombinationISK_Li1EffLNS1K_9ScaleType4KindE0ELNS_15FloatRoundStyleE2ESK_EENS1_15EpilogueDefaultEEEEEvvEEEEvNT_6ParamsE)
        .other          _ZN7cutlass13device_kernelINS_4gemm6kernel13GemmUniversalIN4cute5tupleIJiiiiEEENS1_10collective13CollectiveMmaINS1_37MainloopSm90TmaGmmaWarpSpecializedFP8ILi19ENS5_IJNS4_1CILi2EEENSA_ILi1EEESC_EEENS1_35KernelTmaWarpSpecializedCooperativeEEENS5_IJNSA_ILi128EEENSA_ILi240EEENSA_ILi32EEEEEENS_12float_e4m3_tENS5_IJlSC_lEEESK_SL_NS4_8TiledMMAINS4_8MMA_AtomIJNS4_4SM904GMMA30MMA_64x16x32_F32E4M3E4M3_SS_TNILNSP_7ScaleInE1ELSR_1EEEEEENS4_6LayoutISD_NS5_IJSC_NSA_ILi0EEESV_EEEEENS5_IJNS4_10UnderscoreESY_SY_EEEEENS4_13SM90_TMA_LOADENS4_14ComposedLayoutINS4_7SwizzleILi1ELi4ELi3EEENS4_18smem_ptr_flag_bitsILi8EEENSU_INS5_IJNSA_ILi8EEESI_EEENS5_IJSI_SC_EEEEEEEvNS4_8identityENS4_23SM90_TMA_LOAD_MULTICASTES1B_vS1C_EENS_8epilogue10collective6detail29Sm90TmaWarpSpecializedAdapterINS1G_15DefaultEpilogueISK_SL_SL_NS1F_6thread17LinearCombinationISK_Li1EffLNS1K_9ScaleType4KindE0ELNS_15FloatRoundStyleE2ESK_EENS1_15EpilogueDefaultEEEEEvvEEEEvNT_6ParamsE,@"STO_CUDA_ENTRY STV_DEFAULT"
_ZN7cutlass13device_kernelINS_4gemm6kernel13GemmUniversalIN4cute5tupleIJiiiiEEENS1_10collective13CollectiveMmaINS1_37MainloopSm90TmaGmmaWarpSpecializedFP8ILi19ENS5_IJNS4_1CILi2EEENSA_ILi1EEESC_EEENS1_35KernelTmaWarpSpecializedCooperativeEEENS5_IJNSA_ILi128EEENSA_ILi240EEENSA_ILi32EEEEEENS_12float_e4m3_tENS5_IJlSC_lEEESK_SL_NS4_8TiledMMAINS4_8MMA_AtomIJNS4_4SM904GMMA30MMA_64x16x32_F32E4M3E4M3_SS_TNILNSP_7ScaleInE1ELSR_1EEEEEENS4_6LayoutISD_NS5_IJSC_NSA_ILi0EEESV_EEEEENS5_IJNS4_10UnderscoreESY_SY_EEEEENS4_13SM90_TMA_LOADENS4_14ComposedLayoutINS4_7SwizzleILi1ELi4ELi3EEENS4_18smem_ptr_flag_bitsILi8EEENSU_INS5_IJNSA_ILi8EEESI_EEENS5_IJSI_SC_EEEEEEEvNS4_8identityENS4_23SM90_TMA_LOAD_MULTICASTES1B_vS1C_EENS_8epilogue10collective6detail29Sm90TmaWarpSpecializedAdapterINS1G_15DefaultEpilogueISK_SL_SL_NS1F_6thread17LinearCombinationISK_Li1EffLNS1K_9ScaleType4KindE0ELNS_15FloatRoundStyleE2ESK_EENS1_15EpilogueDefaultEEEEEvvEEEEvNT_6ParamsE:
[----:B------:R-:W0:Y:S02]  /*0000*/  LDC R1, c[0x0][0x28] ;  /* 0x00000a00ff017b82 */ /* 0x000e240000000800 */
[----:B0-----:R-:W-:Y:S01]  /*0010*/  VIADD R1, R1, 0xffffff60 ;  /* 0xffffff6001017836 */ /* 0x001fe20000000000 */
[----:B------:R-:W0:Y:S01]  /*0020*/  S2R R4, SR_TID.X ;  /* 0x0000000000047919 */ /* 0x000e220000002100 */
[----:B------:R-:W-:Y:S01]  /*0030*/  ELECT P0, URZ, PT ;  /* 0x00000000003f782f */ /* 0x000fe20003800000 */
[----:B------:R-:W-:Y:S01]  /*0040*/  BSSY B0, `(.L_x_0) ;  /* 0x0000015000007945 */ /* 0x000fe20003800000 */
[--C-:B0-----:R-:W-:Y:S02]  /*0050*/  SHF.R.U32.HI R0, RZ, 0x5, R4.reuse ;  /* 0x00000005ff007819 */ /* 0x101fe40000011604 */
[----:B------:R-:W-:-:S03]  /*0060*/  SHF.R.U32.HI R2, RZ, 0x7, R4 ;  /* 0x00000007ff027819 */ /* 0x000fc60000011604 */
[----:B------:R-:W0:Y:S04]  /*0070*/  SHFL.IDX PT, R3, R0, RZ, 0x1f ;  /* 0x00001fff00037589 */ /* 0x000e2800000e0000 */
[----:B------:R-:W1:Y:S01]  /*0080*/  SHFL.IDX PT, R2, R2, RZ, 0x1f ;  /* 0x00001fff02027589 */ /* 0x000e6200000e0000 */
[----:B0-----:R-:W-:Y:S02]  /*0090*/  R2UR UR4, R3 ;  /* 0x00000000030472ca */ /* 0x001fe400000e0000 */
[----:B-1----:R-:W-:-:S11]  /*00a0*/  R2UR UR6, R2 ;  /* 0x00000000020672ca */ /* 0x002fd600000e0000 */
[----:B------:R-:W-:Y:S02]  /*00b0*/  USHF.R.S32.HI UR5, URZ, 0x1f, UR4 ;  /* 0x0000001f3f057899 */ /* 0x000fe40008011404 */
[----:B------:R-:W-:Y:S02]  /*00c0*/  ISETP.NE.OR P0, PT, RZ, UR4, !P0 ;  /* 0x00000004ff007c0c */ /* 0x000fe4000c705670 */
[----:B------:R-:W-:-:S04]  /*00d0*/  ULEA.HI UR5, UR5, UR4, URZ, 0x2 ;  /* 0x0000000405057291 */ /* 0x000fc8000f8f103f */
[----:B------:R-:W-:-:S04]  /*00e0*/  ULOP3.LUT UR5, UR5, 0xfffffffc, URZ, 0xc0, !UPT ;  /* 0xfffffffc05057892 */ /* 0x000fc8000f8ec03f */
[----:B------:R-:W-:-:S03]  /*00f0*/  UIADD3 UR8, UR4, -UR5, URZ ;  /* 0x8000000504087290 */ /* 0x000fc6000fffe03f */
[----:B------:R-:W-:Y:S09]  /*0100*/  @P0 BRA `(.L_x_1) ;  /* 0x0000000000200947 */ /* 0x000ff20003800000 */
[----:B------:R-:W-:Y:S02]  /*0110*/  ULDC.64 UR4, c[0x0][0x198] ;  /* 0x0000660000047ab9 */ /* 0x000fe40000000a00 */
[----:B------:R-:W-:Y:S02]  /*0120*/  UIADD3 UR10, UP0, UR4, 0xf0, URZ ;  /* 0x000000f0040a7890 */ /* 0x000fe4000ff1e03f */
[----:B------:R-:W-:Y:S02]  /*0130*/  UIADD3 UR4, UP1, UR4, 0x1f0, URZ ;  /* 0x000001f004047890 */ /* 0x000fe4000ff3e03f */
[----:B------:R-:W-:Y:S02]  /*0140*/  UIADD3.X UR11, URZ, UR5, URZ, UP0, !UPT ;  /* 0x000000053f0b7290 */ /* 0x000fe400087fe43f */
[----:B------:R-:W-:-:S07]  /*0150*/  UIADD3.X UR5, URZ, UR5, URZ, UP1, !UPT ;  /* 0x000000053f057290 */ /* 0x000fce0008ffe43f */
[----:B------:R0:W-:Y:S02]  /*0160*/  UTMACCTL.PF [UR10] ;  /* 0x000000000a0079b9 */ /* 0x0001e40008040000 */
[----:B------:R0:W-:Y:S02]  /*0170*/  UTMACCTL.PF [UR4] ;  /* 0x00000000040079b9 */ /* 0x0001e40008040000 */
[----:B0-----:R-:W-:Y:S01]  /*0180*/  NOP ;  /* 0x0000000000007918 */ /* 0x001fe20000000000 */
.L_x_1:
[----:B------:R-:W-:Y:S05]  /*0190*/  BSYNC B0 ;  /* 0x0000000000007941 */ /* 0x000fea0003800000 */
.L_x_0:
[----:B------:R-:W-:Y:S01]  /*01a0*/  UISETP.NE.AND UP0, UPT, UR8, 0x3, UPT ;  /* 0x000000030800788c */ /* 0x000fe2000bf05270 */
[----:B------:R-:W0:Y:S01]  /*01b0*/  SHFL.IDX PT, R3, R0, RZ, 0x1f ;  /* 0x00001fff00037589 */ /* 0x000e2200000e0000 */
[----:B------:R-:W-:Y:S02]  /*01c0*/  UIADD3 UR10, UR6, -0x1, URZ ;  /* 0xffffffff060a7890 */ /* 0x000fe4000fffe03f */
[----:B------:R-:W-:Y:S01]  /*01d0*/  ISETP.NE.AND P1, PT, RZ, UR6, PT ;  /* 0x00000006ff007c0c */ /* 0x000fe2000bf25270 */
[----:B------:R-:W-:Y:S02]  /*01e0*/  UISETP.EQ.OR UP0, UPT, UR8, URZ, !UP0 ;  /* 0x0000003f0800728c */ /* 0x000fe4000c702670 */
[----:B------:R-:W-:Y:S02]  /*01f0*/  UISETP.GE.U32.AND UP1, UPT, UR10, 0x2, UPT ;  /* 0x000000020a00788c */ /* 0x000fe4000bf26070 */
[----:B------:R-:W-:-:S04]  /*0200*/  UISETP.EQ.AND UP0, UPT, UR6, URZ, UP0 ;  /* 0x0000003f0600728c */ /* 0x000fc80008702270 */
[----:B------:R-:W-:-:S04]  /*0210*/  USEL UR4, URZ, 0x1, !UP0 ;  /* 0x000000013f047887 */ /* 0x000fc8000c000000 */
[----:B------:R-:W-:-:S06]  /*0220*/  USEL UR4, UR4, 0x2, UP1 ;  /* 0x0000000204047887 */ /* 0x000fcc0008800000 */
[----:B------:R-:W-:Y:S01]  /*0230*/  IMAD.U32 R2, RZ, RZ, UR4 ;  /* 0x00000004ff027e24 */ /* 0x000fe2000f8e00ff */
[----:B0-----:R-:W-:-:S04]  /*0240*/  ISETP.NE.AND P0, PT, R3, RZ, PT ;  /* 0x000000ff0300720c */ /* 0x001fc80003f05270 */
[----:B------:R0:W-:Y:S09]  /*0250*/  STL [R1+0x40], R2 ;  /* 0x0000400201007387 */ /* 0x0001f20000100800 */
[----:B0-----:R-:W-:Y:S05]  /*0260*/  @P0 BRA `(.L_x_2) ;  /* 0x0000000000dc0947 */ /* 0x001fea0003800000 */
[----:B------:R-:W-:Y:S01]  /*0270*/  ELECT P0, URZ, PT ;  /* 0x00000000003f782f */ /* 0x000fe20003800000 */
[----:B------:R-:W-:-:S12]  /*0280*/  BSSY B0, `(.L_x_2) ;  /* 0x0000035000007945 */ /* 0x000fd80003800000 */
[----:B------:R-:W-:Y:S05]  /*0290*/  @!P0 BRA `(.L_x_3) ;  /* 0x0000000000cc8947 */ /* 0x000fea0003800000 */
[----:B------:R-:W0:Y:S01]  /*02a0*/  S2UR UR9, SR_CgaCtaId ;  /* 0x00000000000979c3 */ /* 0x000e220000008800 */
[----:B------:R-:W-:Y:S01]  /*02b0*/  UMOV UR4, 0x400 ;  /* 0x0000040000047882 */ /* 0x000fe20000000000 */
[----:B------:R-:W-:Y:S01]  /*02c0*/  UMOV UR5, 0x1 ;  /* 0x0000000100057882 */ /* 0x000fe20000000000 */
[----:B------:R-:W-:Y:S02]  /*02d0*/  UMOV UR6, 0x4 ;  /* 0x0000000400067882 */ /* 0x000fe40000000000 */
[----:B------:R-:W-:-:S04]  /*02e0*/  UIADD3 UR6, -UR6, 0x100000, URZ ;  /* 0x0010000006067890 */ /* 0x000fc8000fffe13f */
[----:B------:R-:W-:Y:S02]  /*02f0*/  USHF.L.U32 UR7, UR6, 0xb, URZ ;  /* 0x0000000b06077899 */ /* 0x000fe4000800063f */
[----:B------:R-:W-:Y:S02]  /*0300*/  USHF.L.U32 UR6, UR6, 0x1, URZ ;  /* 0x0000000106067899 */ /* 0x000fe4000800063f */
[----:B0-----:R-:W-:Y:S02]  /*0310*/  ULEA UR9, UR9, UR4, 0x18 ;  /* 0x0000000409097291 */ /* 0x001fe4000f8ec03f */
[----:B------:R-:W-:-:S04]  /*0320*/  UIADD3 UR4, -UR5, 0x100000, URZ ;  /* 0x0010000005047890 */ /* 0x000fc8000fffe13f */
[----:B------:R-:W-:Y:S02]  /*0330*/  USHF.L.U32 UR5, UR4, 0xb, URZ ;  /* 0x0000000b04057899 */ /* 0x000fe4000800063f */
[----:B------:R-:W-:Y:S01]  /*0340*/  USHF.L.U32 UR4, UR4, 0x1, URZ ;  /* 0x0000000104047899 */ /* 0x000fe2000800063f */
[----:B------:R-:W0:Y:S11]  /*0350*/  FENCE.VIEW.ASYNC.S ;  /* 0x00000000000073c6 */ /* 0x000e360000000000 */
[----:B0-----:R0:W1:Y:S01]  /*0360*/  SYNCS.EXCH.64 URZ, [UR9], UR4 ;  /* 0x00000004093f75b2 */ /* 0x0010620008000100 */
[----:B------:R0:W2:Y:S01]  /*0370*/  SYNCS.EXCH.64 URZ, [UR9+0x98], UR6 ;  /* 0x00009806093f75b2 */ /* 0x0000a20008000100 */
[----:B------:R0:W3:Y:S01]  /*0380*/  SYNCS.EXCH.64 URZ, [UR9+0x8], UR4 ;  /* 0x00000804093f75b2 */ /* 0x0000e20008000100 */
[----:B------:R0:W4:Y:S01]  /*0390*/  SYNCS.EXCH.64 URZ, [UR9+0xa0], UR6 ;  /* 0x0000a006093f75b2 */ /* 0x0001220008000100 */
[----:B------:R0:W0:Y:S01]  /*03a0*/  SYNCS.EXCH.64 URZ, [UR9+0x10], UR4 ;  /* 0x00001004093f75b2 */ /* 0x0000220008000100 */
        /* <DEDUP_REMOVED lines=33> */
[----:B-1234-:R-:W-:Y:S01]  /*05c0*/  NOP ;  /* 0x0000000000007918 */ /* 0x01efe20000000000 */
.L_x_3:
[----:B0-----:R-:W-:Y:S05]  /*05d0*/  BSYNC B0 ;  /* 0x0000000000007941 */ /* 0x001fea0003800000 */
.L_x_2:
[----:B------:R-:W-:Y:S01]  /*05e0*/  SHF.R.S32.HI R2, RZ, 0x1f, R4 ;  /* 0x0000001fff027819 */ /* 0x000fe20000011404 */
[----:B------:R-:W0:Y:S01]  /*05f0*/  SHFL.IDX PT, R0, R0, RZ, 0x1f ;  /* 0x00001fff00007589 */ /* 0x000e2200000e0000 */
[----:B------:R-:W1:Y:S01]  /*0600*/  S2UR UR9, SR_CTAID.X ;  /* 0x00000000000979c3 */ /* 0x000e620000002500 */
[----:B------:R-:W-:Y:S02]  /*0610*/  ELECT P0, URZ, PT ;  /* 0x00000000003f782f */ /* 0x000fe40003800000 */
[----:B------:R-:W-:Y:S01]  /*0620*/  LEA.HI R2, R2, R4, RZ, 0x7 ;  /* 0x0000000402027211 */ /* 0x000fe200078f38ff */
[----:B------:R-:W-:Y:S01]  /*0630*/  ULDC UR4, c[0x0][0x150] ;  /* 0x0000540000047ab9 */ /* 0x000fe20000000800 */
[----:B------:R-:W-:Y:S01]  /*0640*/  SHF.R.S32.HI R6, RZ, 0x1f, R3 ;  /* 0x0000001fff067819 */ /* 0x000fe20000011403 */
[----:B------:R-:W-:Y:S01]  /*0650*/  NOP ;  /* 0x0000000000007918 */ /* 0x000fe20000000000 */
[----:B------:R-:W-:Y:S01]  /*0660*/  LOP3.LUT R2, R2, 0xffffff80, RZ, 0xc0, !PT ;  /* 0xffffff8002027812 */ /* 0x000fe200078ec0ff */
[----:B------:R-:W-:Y:S01]  /*0670*/  NOP ;  /* 0x0000000000007918 */ /* 0x000fe20000000000 */
[----:B------:R-:W-:Y:S01]  /*0680*/  LEA.HI R6, R6, R3, RZ, 0x2 ;  /* 0x0000000306067211 */ /* 0x000fe200078f10ff */
[----:B------:R-:W2:Y:S02]  /*0690*/  LDC R8, c[0x0][0x144] ;  /* 0x00005100ff087b82 */ /* 0x000ea40000000800 */
[----:B------:R-:W-:Y:S01]  /*06a0*/  IMAD.IADD R4, R4, 0x1, -R2 ;  /* 0x0000000104047824 */ /* 0x000fe200078e0a02 */
[----:B------:R-:W-:Y:S01]  /*06b0*/  LOP3.LUT R6, R6, 0x3ffffffc, RZ, 0xc0, !PT ;  /* 0x3ffffffc06067812 */ /* 0x000fe200078ec0ff */
[----:B------:R-:W3:Y:S03]  /*06c0*/  S2R R2, SR_CTAID.Y ;  /* 0x0000000000027919 */ /* 0x000ee60000002600 */
[----:B------:R-:W-:Y:S01]  /*06d0*/  SHF.R.S32.HI R5, RZ, 0x1f, R4 ;  /* 0x0000001fff057819 */ /* 0x000fe20000011404 */
[----:B------:R-:W-:Y:S01]  /*06e0*/  IMAD.IADD R6, R3, 0x1, -R6 ;  /* 0x0000000103067824 */ /* 0x000fe200078e0a06 */
[----:B------:R-:W4:Y:S02]  /*06f0*/  LDC R11, c[0x0][0x148] ;  /* 0x00005200ff0b7b82 */ /* 0x000f240000000800 */
[----:B------:R-:W-:-:S02]  /*0700*/  LEA.HI R5, R5, R4, RZ, 0x3 ;  /* 0x0000000405057211 */ /* 0x000fc400078f18ff */
[----:B0-----:R-:W-:Y:S02]  /*0710*/  ISETP.NE.OR P0, PT, R0, RZ, !P0 ;  /* 0x000000ff0000720c */ /* 0x001fe40004705670 */
[--C-:B------:R-:W-:Y:S02]  /*0720*/  SHF.R.S32.HI R0, RZ, 0x3, R5.reuse ;  /* 0x00000003ff007819 */ /* 0x100fe40000011405 */
[----:B------:R-:W-:Y:S02]  /*0730*/  SHF.R.S32.HI R5, RZ, 0x1f, R5 ;  /* 0x0000001fff057819 */ /* 0x000fe40000011405 */
[----:B-1----:R-:W-:Y:S02]  /*0740*/  I2FP.F32.U32 R7, UR9 ;  /* 0x0000000900077c45 */ /* 0x002fe40008201000 */
[----:B------:R-:W-:-:S03]  /*0750*/  LEA.HI R5, R5, R0, RZ, 0x2 ;  /* 0x0000000005057211 */ /* 0x000fc600078f10ff */
[----:B------:R-:W-:Y:S01]  /*0760*/  FMUL R7, R7, UR4 ;  /* 0x0000000407077c20 */ /* 0x000fe20008400000 */
[----:B------:R-:W-:Y:S01]  /*0770*/  LOP3.LUT R5, R5, 0xfffffffc, RZ, 0xc0, !PT ;  /* 0xfffffffc05057812 */ /* 0x000fe200078ec0ff */
[----:B------:R-:W-:Y:S01]  /*0780*/  VOTEU.ALL UP0, P0 ;  /* 0x00000000003f7886 */ /* 0x000fe20000000000 */
[----:B------:R-:W-:Y:S01]  /*0790*/  ULDC UR4, c[0x0][0x154] ;  /* 0x0000550000047ab9 */ /* 0x000fe20000000800 */
[----:B------:R-:W-:Y:S02]  /*07a0*/  VOTEU.ALL UP1, P0 ;  /* 0x00000000003f7886 */ /* 0x000fe40000020000 */
[----:B------:R-:W0:Y:S01]  /*07b0*/  F2I.U32.TRUNC.NTZ R7, R7 ;  /* 0x0000000700077305 */ /* 0x000e22000020f000 */
[----:B------:R-:W-:Y:S01]  /*07c0*/  IMAD.IADD R5, R0, 0x1, -R5 ;  /* 0x0000000100057824 */ /* 0x000fe200078e0a05 */
[----:B------:R-:W1:Y:S01]  /*07d0*/  @!UP0 S2UR UR7, SR_CgaCtaId ;  /* 0x00000000000789c3 */ /* 0x000e620000008800 */
[----:B------:R-:W-:Y:S02]  /*07e0*/  @!UP0 UMOV UR6, 0x400 ;  /* 0x0000040000068882 */ /* 0x000fe40000000000 */
[----:B------:R-:W-:Y:S01]  /*07f0*/  IMAD R5, R6, 0x4, R5 ;  /* 0x0000000406057824 */ /* 0x000fe200078e0205 */
[----:B---3--:R-:W-:-:S04]  /*0800*/  I2FP.F32.U32 R9, R2 ;  /* 0x0000000200097245 */ /* 0x008fc80000201000 */
[----:B------:R-:W-:Y:S01]  /*0810*/  LEA.HI R0, R5, R5, RZ, 0x1 ;  /* 0x0000000505007211 */ /* 0x000fe200078f08ff */
[----:B------:R-:W-:Y:S01]  /*0820*/  FMUL R9, R9, UR4 ;  /* 0x0000000409097c20 */ /* 0x000fe20008400000 */
[----:B------:R-:W-:Y:S02]  /*0830*/  UMOV UR4, 0x20 ;  /* 0x0000002000047882 */ /* 0x000fe40000000000 */
[----:B------:R-:W-:Y:S01]  /*0840*/  LOP3.LUT R6, R0, 0xfffffffe, RZ, 0xc0, !PT ;  /* 0xfffffffe00067812 */ /* 0x000fe200078ec0ff */
[----:B0-----:R-:W-:Y:S01]  /*0850*/  IMAD.MOV R13, RZ, RZ, -R7 ;  /* 0x000000ffff0d7224 */ /* 0x001fe200078e0a07 */
[----:B------:R-:W-:-:S04]  /*0860*/  @!UP0 UIADD3 UR4, -UR4, 0x100000, URZ ;  /* 0x0010000004048890 */ /* 0x000fc8000fffe13f */
[----:B------:R-:W-:Y:S02]  /*0870*/  @!UP0 USHF.L.U32 UR5, UR4, 0xb, URZ ;  /* 0x0000000b04058899 */ /* 0x000fe4000800063f */
[----:B------:R-:W-:Y:S01]  /*0880*/  @!UP0 USHF.L.U32 UR4, UR4, 0x1, URZ ;  /* 0x0000000104048899 */ /* 0x000fe2000800063f */
[----:B------:R-:W0:Y:S01]  /*0890*/  F2I.U32.TRUNC.NTZ R9, R9 ;  /* 0x0000000900097305 */ /* 0x000e22000020f000 */
[----:B--2---:R-:W-:Y:S02]  /*08a0*/  IMAD R0, R8, R13, UR9 ;  /* 0x0000000908007e24 */ /* 0x004fe4000f8e020d */
[C---:B------:R-:W-:Y:S02]  /*08b0*/  IMAD.IADD R7, R5.reuse, 0x1, -R6 ;  /* 0x0000000105077824 */ /* 0x040fe400078e0a06 */
[----:B------:R-:W-:-:S03]  /*08c0*/  IMAD.SHL.U32 R6, R5, 0x4, RZ ;  /* 0x0000000405067824 */ /* 0x000fc600078e00ff */
[----:B------:R-:W-:Y:S01]  /*08d0*/  ISETP.NE.AND P2, PT, R7, R0, PT ;  /* 0x000000000700720c */ /* 0x000fe20003f45270 */
[----:B-1----:R-:W-:Y:S01]  /*08e0*/  @!UP0 ULEA UR6, UR7, UR6, 0x18 ;  /* 0x0000000607068291 */ /* 0x002fe2000f8ec03f */
[----:B------:R-:W-:Y:S01]  /*08f0*/  LOP3.LUT R10, R5, 0xc, R6, 0x78, !PT ;  /* 0x0000000c050a7812 */ /* 0x000fe200078e7806 */
[----:B------:R-:W1:Y:S01]  /*0900*/  LDC R7, c[0x0][0x140] ;  /* 0x00005000ff077b82 */ /* 0x000e620000000800 */
[----:B------:R-:W-:Y:S01]  /*0910*/  VOTEU.ALL UP0, P0 ;  /* 0x00000000003f7886 */ /* 0x000fe20000000000 */
[----:B------:R-:W-:Y:S01]  /*0920*/  LOP3.LUT P0, RZ, R4, 0x7, RZ, 0xc0, !PT ;  /* 0x0000000704ff7812 */ /* 0x000fe2000780c0ff */
[----:B0-----:R-:W-:Y:S01]  /*0930*/  IMAD.MOV R12, RZ, RZ, -R9 ;  /* 0x000000ffff0c7224 */ /* 0x001fe200078e0a09 */
[----:B------:R0:W-:Y:S01]  /*0940*/  STL [R1+0x3c], R10 ;  /* 0x00003c0a01007387 */ /* 0x0001e20000100800 */
[----:B------:R-:W-:Y:S01]  /*0950*/  IMAD.MOV.U32 R4, RZ, RZ, 0x1 ;  /* 0x00000001ff047424 */ /* 0x000fe200078e00ff */
[----:B------:R-:W-:Y:S01]  /*0960*/  ISETP.LT.U32.AND P0, PT, R10, 0x2, !P0 ;  /* 0x000000020a00780c */ /* 0x000fe20004701070 */
[----:B----4-:R-:W-:-:S03]  /*0970*/  IMAD R6, R11, R12, R2 ;  /* 0x0000000c0b067224 */ /* 0x010fc600078e0202 */
[----:B------:R-:W-:Y:S01]  /*0980*/  @P2 LEA.HI R5, R10, R10, RZ, 0x1 ;  /* 0x0000000a0a052211 */ /* 0x000fe200078f08ff */
[----:B------:R-:W2:Y:S02]  /*0990*/  FENCE.VIEW.ASYNC.S ;  /* 0x00000000000073c6 */ /* 0x000ea40000000000 */
[----:B--2---:R0:W2:Y:S01]  /*09a0*/  @!UP0 SYNCS.EXCH.64 URZ, [UR6+0x140], UR4 ;  /* 0x00014004063f85b2 */ /* 0x0040a20008000100 */
[----:B------:R-:W-:-:S04]  /*09b0*/  @P2 SHF.R.S32.HI R5, RZ, 0x1, R5 ;  /* 0x00000001ff052819 */ /* 0x000fc80000011405 */
[----:B------:R-:W-:Y:S02]  /*09c0*/  @P2 ISETP.NE.AND P3, PT, R5, R6, PT ;  /* 0x000000060500220c */ /* 0x000fe40003f65270 */
[----:B------:R-:W-:Y:S02]  /*09d0*/  SEL R5, RZ, 0x1, !P0 ;  /* 0x00000001ff057807 */ /* 0x000fe40004000000 */
[----:B------:R-:W-:Y:S02]  /*09e0*/  @P2 SEL R4, RZ, 0x1, P3 ;  /* 0x00000001ff042807 */ /* 0x000fe40001800000 */
[----:B-1----:R-:W-:Y:S02]  /*09f0*/  ISETP.EQ.U32.AND P4, PT, R7, 0x1, PT ;  /* 0x000000010700780c */ /* 0x002fe40003f82070 */
[----:B------:R-:W-:Y:S01]  /*0a00*/  LOP3.LUT R4, R4, R5, RZ, 0xc0, !PT ;  /* 0x0000000504047212 */ /* 0x000fe200078ec0ff */
[----:B------:R0:W1:Y:S01]  /*0a10*/  @!UP1 SYNCS.EXCH.64 URZ, [UR6+0x148], UR4 ;  /* 0x00014804063f95b2 */ /* 0x0000620008000100 */
[----:B------:R-:W-:-:S03]  /*0a20*/  NOP ;  /* 0x0000000000007918 */ /* 0x000fc60000000000 */
[----:B------:R0:W-:Y:S06]  /*0a30*/  STL [R1+0x38], R4 ;  /* 0x0000380401007387 */ /* 0x0001ec0000100800 */
[----:B--2---:R-:W-:Y:S05]  /*0a40*/  @!P4 BRA `(.L_x_4) ;  /* 0x000000000008c947 */ /* 0x004fea0003800000 */
[----:B-1----:R-:W-:Y:S01]  /*0a50*/  UCGABAR_ARV ;  /* 0x00000000000079c7 */ /* 0x002fe20008000000 */
[----:B------:R-:W-:Y:S05]  /*0a60*/  BRA `(.L_x_5) ;  /* 0x0000000000047947 */ /* 0x000fea0003800000 */
.L_x_4:
[----:B-1----:R-:W-:Y:S01]  /*0a70*/  NOP ;  /* 0x0000000000007918 */ /* 0x002fe20000000000 */
.L_x_5:
[----:B------:R-:W1:Y:S01]  /*0a80*/  LDC R3, c[0x0][0x65c] ;  /* 0x00019700ff037b82 */ /* 0x000e620000000800 */
[----:B0-----:R-:W-:Y:S02]  /*0a90*/  IMAD.U32 R4, RZ, RZ, UR9 ;  /* 0x00000009ff047e24 */ /* 0x001fe4000f8e00ff */
[----:B------:R-:W-:Y:S01]  /*0aa0*/  IMAD.MOV.U32 R5, RZ, RZ, RZ ;  /* 0x000000ffff057224 */ /* 0x000fe200078e00ff */
[----:B-1----:R-:W-:-:S13]  /*0ab0*/  ISETP.NE.AND P3, PT, R3, 0x1, PT ;  /* 0x000000010300780c */ /* 0x002fda0003f65270 */
[----:B------:R-:W0:Y:S01]  /*0ac0*/  @P3 LDC R7, c[0x0][0x10] ;  /* 0x00000400ff073b82 */ /* 0x000e220000000800 */
[----:B------:R-:W-:Y:S02]  /*0ad0*/  @P3 IMAD.MOV.U32 R3, RZ, RZ, RZ ;  /* 0x000000ffff033224 */ /* 0x000fe400078e00ff */
[----:B------:R-:W-:-:S05]  /*0ae0*/  @P3 IMAD.MOV.U32 R13, RZ, RZ, RZ ;  /* 0x000000ffff0d3224 */ /* 0x000fca00078e00ff */
[----:B------:R-:W1:Y:S01]  /*0af0*/  @!P3 LDC R9, c[0x0][0xc] ;  /* 0x00000300ff09bb82 */ /* 0x000e620000000800 */
[----:B0-----:R-:W-:-:S04]  /*0b00*/  @P3 IMAD.WIDE.U32 R6, R7, UR9, R2 ;  /* 0x0000000907063c25 */ /* 0x001fc8000f8e0002 */
[----:B------:R-:W-:Y:S02]  /*0b10*/  @P3 IMAD.MOV.U32 R19, RZ, RZ, R6 ;  /* 0x000000ffff133224 */ /* 0x000fe400078e0006 */
[----:B------:R-:W-:Y:S02]  /*0b20*/  @P3 IMAD.IADD R23, R7, 0x1, R13 ;  /* 0x0000000107173824 */ /* 0x000fe400078e020d */
[----:B-1----:R-:W-:-:S04]  /*0b30*/  @!P3 IMAD.WIDE.U32 R4, R2, R9, R4 ;  /* 0x000000090204b225 */ /* 0x002fc800078e0004 */
[----:B------:R-:W-:Y:S02]  /*0b40*/  @!P3 IMAD.MOV.U32 R19, RZ, RZ, R4 ;  /* 0x000000ffff13b224 */ /* 0x000fe400078e0004 */
[----:B------:R-:W-:-:S03]  /*0b50*/  @!P3 IMAD.MOV.U32 R23, RZ, RZ, R5 ;  /* 0x000000ffff17b224 */ /* 0x000fc600078e0005 */
[----:B------:R0:W-:Y:S04]  /*0b60*/  STL [R1+0x4c], R19 ;  /* 0x00004c1301007387 */ /* 0x0001e80000100800 */
[----:B------:R0:W-:Y:S01]  /*0b70*/  STL [R1+0x48], R23 ;  /* 0x0000481701007387 */ /* 0x0001e20000100800 */
[----:B------:R-:W-:Y:S05]  /*0b80*/  @!P4 BRA `(.L_x_6) ;  /* 0x00000000000cc947 */ /* 0x000fea0003800000 */
[----:B------:R-:W-:Y:S01]  /*0b90*/  UCGABAR_WAIT ;  /* 0x0000000000007dc7 */ /* 0x000fe20008000000 */
[----:B------:R-:W-:Y:S01]  /*0ba0*/  CCTL.IVALL ;  /* 0x00000000ff00798f */ /* 0x000fe20002000000 */
[----:B------:R-:W-:Y:S05]  /*0bb0*/  BRA `(.L_x_7) ;  /* 0x0000000000047947 */ /* 0x000fea0003800000 */
.L_x_6:
[----:B------:R-:W-:Y:S06]  /*0bc0*/  BAR.SYNC.DEFER_BLOCKING 0x0 ;  /* 0x0000000000007b1d */ /* 0x000fec0000010000 */
.L_x_7:
[----:B------:R-:W-:Y:S05]  /*0bd0*/  @!P1 BRA `(.L_x_8) ;  /* 0x000000e000189947 */ /* 0x000fea0003800000 */
[----:B------:R-:W-:-:S06]  /*0be0*/  UISETP.GT.U32.AND UP0, UPT, UR10, 0x1, UPT ;  /* 0x000000010a00788c */ /* 0x000fcc000bf04070 */
[----:B------:R-:W-:-:S13]  /*0bf0*/  PLOP3.LUT P0, PT, PT, PT, UP0, 0x80, 0x0 ;  /* 0x000000000000781c */ /* 0x000fda0003f0f008 */
[----:B------:R-:W-:Y:S05]  /*0c00*/  @P0 EXIT ;  /* 0x000000000000094d */ /* 0x000fea0003800000 */
[----:B------:R-:W-:Y:S01]  /*0c10*/  IMAD.MOV.U32 R5, RZ, RZ, -0x1 ;  /* 0xffffffffff057424 */ /* 0x000fe200078e00ff */
[----:B------:R-:W-:Y:S01]  /*0c20*/  ULDC.64 UR4, c[0x0][0x650] ;  /* 0x0001940000047ab9 */ /* 0x000fe20000000a00 */
[----:B------:R-:W-:Y:S01]  /*0c30*/  IMAD.MOV.U32 R6, RZ, RZ, -0x1 ;  /* 0xffffffffff067424 */ /* 0x000fe200078e00ff */
[----:B------:R-:W-:Y:S01]  /*0c40*/  ISETP.GE.U32.AND P0, PT, R19, UR4, PT ;  /* 0x0000000413007c0c */ /* 0x000fe2000bf06070 */
[----:B------:R-:W-:Y:S01]  /*0c50*/  UMOV UR4, 0xffffffff ;  /* 0xffffffff00047882 */ /* 0x000fe20000000000 */
[----:B------:R1:W-:Y:S01]  /*0c60*/  STL [R1+0x60], R5 ;  /* 0x0000600501007387 */ /* 0x0003e20000100800 */
[----:B------:R-:W-:Y:S02]  /*0c70*/  PRMT R4, RZ, 0x7610, R4 ;  /* 0x00007610ff047816 */ /* 0x000fe40000000004 */
[----:B------:R-:W-:Y:S01]  /*0c80*/  ISETP.GE.U32.AND.EX P0, PT, R23, UR5, PT, P0 ;  /* 0x0000000517007c0c */ /* 0x000fe2000bf06100 */
[----:B------:R2:W-:Y:S01]  /*0c90*/  STL [R1+0x5c], R6 ;  /* 0x00005c0601007387 */ /* 0x0005e20000100800 */
[----:B-1----:R-:W-:-:S05]  /*0ca0*/  IMAD.U32 R5, RZ, RZ, UR4 ;  /* 0x00000004ff057e24 */ /* 0x002fca000f8e00ff */
[----:B------:R2:W-:Y:S06]  /*0cb0*/  STL [R1+0x54], R5 ;  /* 0x0000540501007387 */ /* 0x0005ec0000100800 */
[----:B------:R-:W-:Y:S05]  /*0cc0*/  @P0 BRA `(.L_x_9) ;  /* 0x0000000400400947 */ /* 0x000fea0003800000 */
[----:B------:R-:W1:Y:S01]  /*0cd0*/  LDC.64 R14, c[0x0][0x628] ;  /* 0x00018a00ff0e7b82 */ /* 0x000e620000000a00 */
[----:B------:R-:W-:Y:S02]  /*0ce0*/  IMAD.MOV.U32 R4, RZ, RZ, R19 ;  /* 0x000000ffff047224 */ /* 0x000fe400078e0013 */
[----:B--2---:R-:W-:-:S05]  /*0cf0*/  IMAD.MOV.U32 R5, RZ, RZ, R23 ;  /* 0x000000ffff057224 */ /* 0x004fca00078e0017 */
[----:B------:R-:W2:Y:S08]  /*0d00*/  LDC R10, c[0x0][0x630] ;  /* 0x00018c00ff0a7b82 */ /* 0x000eb00000000800 */
[----:B------:R-:W3:Y:S01]  /*0d10*/  LDC.64 R16, c[0x0][0x620] ;  /* 0x00018800ff107b82 */ /* 0x000ee20000000a00 */
[----:B-1----:R-:W-:-:S04]  /*0d20*/  ISETP.NE.U32.AND P0, PT, R14, RZ, PT ;  /* 0x000000ff0e00720c */ /* 0x002fc80003f05070 */
[----:B------:R-:W-:-:S13]  /*0d30*/  ISETP.NE.AND.EX P0, PT, R15, RZ, PT, P0 ;  /* 0x000000ff0f00720c */ /* 0x000fda0003f05300 */
[----:B--23--:R-:W-:Y:S05]  /*0d40*/  @!P0 BRA `(.L_x_10) ;  /* 0x0000000000288947 */ /* 0x00cfea0003800000 */
[----:B------:R-:W1:Y:S02]  /*0d50*/  LDC R9, c[0x0][0x634] ;  /* 0x00018d00ff097b82 */ /* 0x000e640000000800 */
[----:B-1----:R-:W-:-:S05]  /*0d60*/  IADD3 R9, P0, R19, R9, RZ ;  /* 0x0000000913097210 */ /* 0x002fca0007f1e0ff */
[----:B------:R-:W-:-:S04]  /*0d70*/  IMAD.X R13, RZ, RZ, R23, P0 ;  /* 0x000000ffff0d7224 */ /* 0x000fc800000e0617 */
[----:B------:R-:W-:-:S04]  /*0d80*/  IMAD.WIDE.U32 R4, R13, R14, RZ ;  /* 0x0000000e0d047225 */ /* 0x000fc800078e00ff */
[----:B------:R-:W-:-:S04]  /*0d90*/  IMAD.WIDE.U32 R6, P0, R9, R15, R4 ;  /* 0x0000000f09067225 */ /* 0x000fc80007800004 */
[----:B------:R-:W-:-:S04]  /*0da0*/  IMAD.WIDE.U32 R4, R9, R14, RZ ;  /* 0x0000000e09047225 */ /* 0x000fc800078e00ff */
[----:B------:R-:W-:Y:S01]  /*0db0*/  IMAD.X R9, RZ, RZ, RZ, P0 ;  /* 0x000000ffff097224 */ /* 0x000fe200000e06ff */
[----:B------:R-:W-:Y:S01]  /*0dc0*/  IADD3 RZ, P0, R5, R6, RZ ;  /* 0x0000000605ff7210 */ /* 0x000fe20007f1e0ff */
[----:B------:R-:W-:-:S04]  /*0dd0*/  IMAD.MOV.U32 R8, RZ, RZ, R7 ;  /* 0x000000ffff087224 */ /* 0x000fc800078e0007 */
[----:B------:R-:W-:-:S08]  /*0de0*/  IMAD.WIDE.U32.X R4, R13, R15, R8, P0 ;  /* 0x0000000f0d047225 */ /* 0x000fd000000e0408 */
.L_x_10:
[----:B------:R-:W1:Y:S01]  /*0df0*/  LDC.64 R20, c[0x0][0x640] ;  /* 0x00019000ff147b82 */ /* 0x000e620000000a00 */
[-C--:B------:R-:W-:Y:S01]  /*0e00*/  SHF.R.U64 R22, R4, R10.reuse, R5 ;  /* 0x0000000a04167219 */ /* 0x080fe20000001205 */
[----:B------:R-:W-:Y:S01]  /*0e10*/  IMAD.MOV.U32 R4, RZ, RZ, R19 ;  /* 0x000000ffff047224 */ /* 0x000fe200078e0013 */
[----:B------:R-:W-:Y:S01]  /*0e20*/  SHF.R.U32.HI R3, RZ, R10, R5 ;  /* 0x0000000aff037219 */ /* 0x000fe20000011605 */
[----:B------:R-:W-:Y:S01]  /*0e30*/  IMAD.MOV.U32 R5, RZ, RZ, R23 ;  /* 0x000000ffff057224 */ /* 0x000fe200078e0017 */
[----:B------:R-:W-:Y:S01]  /*0e40*/  IADD3 R7, P0, RZ, -R22, RZ ;  /* 0x80000016ff077210 */ /* 0x000fe20007f1e0ff */
[----:B0-----:R-:W-:Y:S02]  /*0e50*/  IMAD R23, R11, R12, R2 ;  /* 0x0000000c0b177224 */ /* 0x001fe400078e0202 */
[----:B------:R-:W0:Y:S01]  /*0e60*/  LDC R8, c[0x0][0x618] ;  /* 0x00018600ff087b82 */ /* 0x000e220000000800 */
[----:B------:R-:W-:Y:S02]  /*0e70*/  IMAD.MOV.U32 R11, RZ, RZ, 0x1 ;  /* 0x00000001ff0b7424 */ /* 0x000fe400078e00ff */
[----:B------:R-:W-:-:S02]  /*0e80*/  IMAD.X R3, RZ, RZ, ~R3, P0 ;  /* 0x000000ffff037224 */ /* 0x000fc400000e0e03 */
[----:B------:R-:W-:-:S03]  /*0e90*/  IMAD.WIDE.U32 R4, R7, R16, R4 ;  /* 0x0000001007047225 */ /* 0x000fc600078e0004 */
[----:B------:R-:W2:Y:S01]  /*0ea0*/  LDC R14, c[0x0][0x608] ;  /* 0x00018200ff0e7b82 */ /* 0x000ea20000000800 */
[----:B------:R-:W-:-:S04]  /*0eb0*/  IMAD R6, R3, R16, RZ ;  /* 0x0000001003067224 */ /* 0x000fc800078e02ff */
[----:B------:R-:W-:-:S03]  /*0ec0*/  IMAD R3, R7, R17, R6 ;  /* 0x0000001107037224 */ /* 0x000fc600078e0206 */
[----:B------:R-:W3:Y:S01]  /*0ed0*/  LDC R18, c[0x0][0x658] ;  /* 0x00019600ff127b82 */ /* 0x000ee20000000800 */
[----:B------:R-:W-:Y:S01]  /*0ee0*/  IMAD.IADD R3, R5, 0x1, R3 ;  /* 0x0000000105037824 */ /* 0x000fe200078e0203 */
[----:B-1----:R-:W-:Y:S01]  /*0ef0*/  ISETP.NE.U32.AND P0, PT, R20, RZ, PT ;  /* 0x000000ff1400720c */ /* 0x002fe20003f05070 */
[----:B------:R-:W-:-:S03]  /*0f00*/  IMAD.MOV.U32 R5, RZ, RZ, -0x1 ;  /* 0xffffffffff057424 */ /* 0x000fc600078e00ff */
[----:B------:R-:W-:Y:S02]  /*0f10*/  ISETP.NE.AND.EX P0, PT, R21, RZ, PT, P0 ;  /* 0x000000ff1500720c */ /* 0x000fe40003f05300 */
[----:B------:R-:W1:Y:S01]  /*0f20*/  LDC R13, c[0x0][0x600] ;  /* 0x00018000ff0d7b82 */ /* 0x000e620000000800 */
[-CC-:B0-----:R-:W-:Y:S02]  /*0f30*/  SHF.R.U64 R10, R4, R8.reuse, R3.reuse ;  /* 0x00000008040a7219 */ /* 0x181fe40000001203 */
[----:B------:R-:W-:-:S05]  /*0f40*/  SHF.R.U32.HI R3, RZ, R8, R3 ;  /* 0x00000008ff037219 */ /* 0x000fca0000011603 */
[----:B------:R-:W0:Y:S01]  /*0f50*/  LDC R15, c[0x0][0x648] ;  /* 0x00019200ff0f7b82 */ /* 0x000e220000000800 */
[-CC-:B--2---:R-:W-:Y:S02]  /*0f60*/  SHF.R.U64 R19, R10, R14.reuse, R3.reuse ;  /* 0x0000000e0a137219 */ /* 0x184fe40000001203 */
[----:B------:R-:W-:-:S05]  /*0f70*/  SHF.R.U32.HI R3, RZ, R14, R3 ;  /* 0x0000000eff037219 */ /* 0x000fca0000011603 */
[----:B------:R-:W2:Y:S01]  /*0f80*/  LDC R17, c[0x0][0x638] ;  /* 0x00018e00ff117b82 */ /* 0x000ea20000000800 */
[-C--:B---3--:R-:W-:Y:S02]  /*0f90*/  SHF.L.U32 R2, R5, R18.reuse, RZ ;  /* 0x0000001205027219 */ /* 0x088fe400000006ff */
[--C-:B------:R-:W-:Y:S02]  /*0fa0*/  SHF.R.U64 R12, R19, R18, R3.reuse ;  /* 0x00000012130c7219 */ /* 0x100fe40000001203 */
[----:B------:R-:W-:Y:S02]  /*0fb0*/  LOP3.LUT R8, RZ, R2, RZ, 0x33, !PT ;  /* 0x00000002ff087212 */ /* 0x000fe400078e33ff */
[----:B------:R-:W-:Y:S01]  /*0fc0*/  SHF.R.U32.HI R3, RZ, R18, R3 ;  /* 0x00000012ff037219 */ /* 0x000fe20000011603 */
[----:B------:R-:W3:Y:S01]  /*0fd0*/  LDC R16, c[0x0][0x610] ;  /* 0x00018400ff107b82 */ /* 0x000ee20000000800 */
[----:B------:R-:W-:Y:S01]  /*0fe0*/  IMAD.MOV.U32 R2, RZ, RZ, R12 ;  /* 0x000000ffff027224 */ /* 0x000fe200078e000c */
[----:B------:R-:W-:Y:S06]  /*0ff0*/  @!P0 BRA `(.L_x_11) ;  /* 0x0000000000288947 */ /* 0x000fec0003800000 */
[----:B------:R-:W4:Y:S02]  /*1000*/  LDC R7, c[0x0][0x64c] ;  /* 0x00019300ff077b82 */ /* 0x000f240000000800 */
[----:B----4-:R-:W-:-:S05]  /*1010*/  IADD3 R7, P0, R12, R7, RZ ;  /* 0x000000070c077210 */ /* 0x010fca0007f1e0ff */
        /* <DEDUP_REMOVED lines=8> */
.L_x_11:
[----:B0-----:R-:W-:Y:S01]  /*10a0*/  SHF.R.U64 R4, R2, R15, R3 ;  /* 0x0000000f02047219 */ /* 0x001fe20000001203 */
[----:B-1----:R-:W-:Y:S01]  /*10b0*/  VIADD R5, R13, 0xffffffff ;  /* 0xffffffff0d057836 */ /* 0x002fe20000000000 */
[----:B------:R-:W-:Y:S02]  /*10c0*/  SHF.L.U32 R2, R11, R18, RZ ;  /* 0x000000120b027219 */ /* 0x000fe400000006ff */
[----:B------:R-:W-:Y:S01]  /*10d0*/  LOP3.LUT R3, R19, R8, RZ, 0xc0, !PT ;  /* 0x0000000813037212 */ /* 0x000fe200078ec0ff */
[----:B------:R-:W-:Y:S01]  /*10e0*/  IMAD.MOV R6, RZ, RZ, -R4 ;  /* 0x000000ffff067224 */ /* 0x000fe200078e0a04 */
[----:B------:R-:W-:Y:S02]  /*10f0*/  R2UR UR4, R22 ;  /* 0x00000000160472ca */ /* 0x000fe400000e0000 */
[----:B------:R-:W-:Y:S01]  /*1100*/  SEL R0, R0, R23, !P3 ;  /* 0x0000001700007207 */ /* 0x000fe20005800000 */
[----:B------:R-:W-:Y:S01]  /*1110*/  IMAD R3, R2, R4, R3 ;  /* 0x0000000402037224 */ /* 0x000fe200078e0203 */
[----:B------:R-:W-:Y:S01]  /*1120*/  LOP3.LUT R5, R10, R5, RZ, 0xc0, !PT ;  /* 0x000000050a057212 */ /* 0x000fe200078ec0ff */
[----:B--2---:R-:W-:-:S02]  /*1130*/  IMAD R2, R6, R17, R12 ;  /* 0x0000001106027224 */ /* 0x004fc400078e020c */
[----:B---3--:R-:W-:Y:S02]  /*1140*/  IMAD R0, R3, R16, R0 ;  /* 0x0000001003007224 */ /* 0x008fe400078e0200 */
[----:B------:R-:W-:Y:S02]  /*1150*/  IMAD R3, R2, R13, R5 ;  /* 0x0000000d02037224 */ /* 0x000fe400078e0205 */
[----:B------:R-:W-:Y:S02]  /*1160*/  IMAD.MOV.U32 R4, RZ, RZ, 0x1 ;  /* 0x00000001ff047424 */ /* 0x000fe400078e00ff */
[----:B------:R-:W-:Y:S01]  /*1170*/  IMAD.U32 R5, RZ, RZ, UR4 ;  /* 0x00000004ff057e24 */ /* 0x000fe2000f8e00ff */
[----:B------:R-:W-:Y:S02]  /*1180*/  SEL R2, R3, R0, !P3 ;  /* 0x0000000003027207 */ /* 0x000fe40005800000 */
[----:B------:R-:W-:Y:S02]  /*1190*/  SEL R0, R0, R3, !P3 ;  /* 0x0000000300007207 */ /* 0x000fe40005800000 */
[----:B------:R1:W-:Y:S04]  /*11a0*/  STL [R1+0x54], R5 ;  /* 0x0000540501007387 */ /* 0x0003e80000100800 */
[----:B------:R1:W-:Y:S04]  /*11b0*/  STL [R1+0x5c], R2 ;  /* 0x00005c0201007387 */ /* 0x0003e80000100800 */
[----:B------:R1:W-:Y:S02]  /*11c0*/  STL [R1+0x60], R0 ;  /* 0x0000600001007387 */ /* 0x0003e40000100800 */
.L_x_9:
[----:B------:R-:W-:-:S08]  /*11d0*/  NOP ;  /* 0x0000000000007918 */ /* 0x000fd00000000000 */
[----:B------:R-:W3:Y:S02]  /*11e0*/  USETMAXREG.TRY_ALLOC.CTAPOOL UP0, 0xe8 ;  /* 0x000000e8000079c8 */ /* 0x000ee40008000600 */
[----:B---3--:R-:W-:-:S13]  /*11f0*/  PLOP3.LUT P0, PT, PT, PT, UP0, 0x80, 0x0 ;  /* 0x000000000000781c */ /* 0x008fda0003f0f008 */
[----:B------:R-:W-:Y:S05]  /*1200*/  @!P0 BRA `(.L_x_9) ;  /* 0xfffffffc00f08947 */ /* 0x000fea000383ffff */
[----:B------:R-:W-:Y:S01]  /*1210*/  ULDC.64 UR4, c[0x0][0x598] ;  /* 0x0001660000047ab9 */ /* 0x000fe20000000a00 */
[----:B------:R-:W-:Y:S01]  /*1220*/  ULDC.64 UR56, c[0x0][0x208] ;  /* 0x0000820000387ab9 */ /* 0x000fe20000000a00 */
[----:B------:R-:W-:-:S04]  /*1230*/  ISETP.NE.U32.AND P0, PT, RZ, UR4, PT ;  /* 0x00000004ff007c0c */ /* 0x000fc8000bf05070 */
[----:B------:R-:W-:-:S13]  /*1240*/  ISETP.NE.AND.EX P0, PT, RZ, UR5, PT, P0 ;  /* 0x00000005ff007c0c */ /* 0x000fda000bf05300 */
[----:B------:R-:W-:Y:S05]  /*1250*/  @!P0 BRA `(.L_x_12) ;  /* 0x0000000000208947 */ /* 0x000fea0003800000 */
[----:B-1----:R-:W1:Y:S02]  /*1260*/  LDC.64 R2, c[0x0][0x598] ;  /* 0x00016600ff027b82 */ /* 0x002e640000000a00 */
[----:B-1----:R-:W3:Y:S02]  /*1270*/  LDG.E.64 R2, desc[UR56][R2.64] ;  /* 0x0000003802027981 */ /* 0x002ee4000c1e1b00 */
[----:B---3--:R-:W-:-:S04]  /*1280*/  ISETP.NE.U32.AND P0, PT, R2, RZ, PT ;  /* 0x000000ff0200720c */ /* 0x008fc80003f05070 */
[----:B------:R-:W-:-:S13]  /*1290*/  ISETP.NE.AND.EX P0, PT, R3, RZ, PT, P0 ;  /* 0x000000ff0300720c */ /* 0x000fda0003f05300 */
[----:B------:R-:W-:Y:S05]  /*12a0*/  @!P0 BRA `(.L_x_12) ;  /* 0x00000000000c8947 */ /* 0x000fea0003800000 */
[----:B------:R-:W3:Y:S02]  /*12b0*/  LD.E R2, desc[UR56][R2.64] ;  /* 0x0000003802027980 */ /* 0x000ee4000c101900 */
[----:B---3--:R-:W-:Y:S01]  /*12c0*/  R2UR UR5, R2 ;  /* 0x00000000020572ca */ /* 0x008fe200000e0000 */
[----:B------:R-:W-:-:S14]  /*12d0*/  BRA `(.L_x_13) ;  /* 0x0000000000247947 */ /* 0x000fdc0003800000 */
.L_x_12:
[----:B------:R-:W-:Y:S02]  /*12e0*/  ULDC.64 UR4, c[0x0][0x588] ;  /* 0x0001620000047ab9 */ /* 0x000fe40000000a00 */
[----:B------:R-:W-:-:S04]  /*12f0*/  ISETP.NE.U32.AND P0, PT, RZ, UR4, PT ;  /* 0x00000004ff007c0c */ /* 0x000fc8000bf05070 */
[----:B------:R-:W-:-:S13]  /*1300*/  ISETP.NE.AND.EX P0, PT, RZ, UR5, PT, P0 ;  /* 0x00000005ff007c0c */ /* 0x000fda000bf05300 */
[----:B------:R-:W-:Y:S05]  /*1310*/  @!P0 BRA `(.L_x_14) ;  /* 0x0000000000108947 */ /* 0x000fea0003800000 */
[----:B-1----:R-:W1:Y:S02]  /*1320*/  LDC.64 R2, c[0x0][0x588] ;  /* 0x00016200ff027b82 */ /* 0x002e640000000a00 */
[----:B-1----:R-:W3:Y:S02]  /*1330*/  LDG.E R2, desc[UR56][R2.64] ;  /* 0x0000003802027981 */ /* 0x002ee4000c1e1900 */
[----:B---3--:R-:W-:Y:S01]  /*1340*/  R2UR UR5, R2 ;  /* 0x00000000020572ca */ /* 0x008fe200000e0000 */
[----:B------:R-:W-:-:S14]  /*1350*/  BRA `(.L_x_13) ;  /* 0x0000000000047947 */ /* 0x000fdc0003800000 */
.L_x_14:
[----:B------:R-:W-:-:S05]  /*1360*/  ULDC UR5, c[0x0][0x580] ;  /* 0x0001600000057ab9 */ /* 0x000fca0000000800 */
.L_x_13:
[----:B------:R-:W-:Y:S02]  /*1370*/  ULDC.64 UR6, c[0x0][0x5a0] ;  /* 0x0001680000067ab9 */ /* 0x000fe40000000a00 */
        /* <DEDUP_REMOVED lines=11> */
.L_x_15:
        /* <DEDUP_REMOVED lines=8> */
.L_x_17:
[----:B------:R-:W-:-:S05]  /*14b0*/  ULDC UR6, c[0x0][0x584] ;  /* 0x0001610000067ab9 */ /* 0x000fca0000000800 */
.L_x_16:
[----:B------:R-:W-:-:S13]  /*14c0*/  LOP3.LUT P0, RZ, R4, 0xff, RZ, 0xc0, !PT ;  /* 0x000000ff04ff7812 */ /* 0x000fda000780c0ff */
[----:B------:R-:W-:Y:S05]  /*14d0*/  @!P0 EXIT ;  /* 0x000000000000894d */ /* 0x000fea0003800000 */
[----:B-1----:R-:W3:Y:S01]  /*14e0*/  LDL R0, [R1+0x40] ;  /* 0x0000400001007983 */ /* 0x002ee20000100800 */
[----:B------:R-:W-:Y:S02]  /*14f0*/  ULDC UR4, c[0x0][0x28c] ;  /* 0x0000a30000047ab9 */ /* 0x000fe40000000800 */
[----:B------:R-:W-:-:S04]  /*1500*/  UIADD3 UR4, UR4, 0x1f, URZ ;  /* 0x0000001f04047890 */ /* 0x000fc8000fffe03f */
[----:B------:R-:W-:-:S04]  /*1510*/  USHF.R.S32.HI UR7, URZ, 0x1f, UR4 ;  /* 0x0000001f3f077899 */ /* 0x000fc80008011404 */
[----:B------:R-:W-:-:S04]  /*1520*/  ULEA.HI UR4, UR7, UR4, URZ, 0x5 ;  /* 0x0000000407047291 */ /* 0x000fc8000f8f283f */
[----:B------:R-:W-:-:S03]  /*1530*/  USHF.R.S32.HI UR9, URZ, 0x5, UR4 ;  /* 0x000000053f097899 */ /* 0x000fc60008011404 */
[----:B------:R-:W-:Y:S02]  /*1540*/  UMOV UR4, URZ ;  /* 0x0000003f00047c82 */ /* 0x000fe40008000000 */
[----:B------:R-:W-:Y:S02]  /*1550*/  IMAD.U32 R2, RZ, RZ, UR4 ;  /* 0x00000004ff027e24 */ /* 0x000fe4000f8e00ff */
[----:B------:R-:W-:-:S05]  /*1560*/  IMAD.U32 R3, RZ, RZ, UR9 ;  /* 0x00000009ff037e24 */ /* 0x000fca000f8e00ff */
[----:B------:R1:W-:Y:S01]  /*1570*/  STL [R1+0x58], R3 ;  /* 0x0000580301007387 */ /* 0x0003e20000100800 */
[----:B---3--:R-:W-:-:S13]  /*1580*/  R2UR UR8, R0 ;  /* 0x00000000000872ca */ /* 0x008fda00000e0000 */
[----:B------:R-:W-:-:S03]  /*1590*/  ULOP3.LUT UR7, UR8, 0x1, URZ, 0xfc, !UPT ;  /* 0x0000000108077892 */ /* 0x000fc6000f8efc3f */
[----:B------:R-:W-:Y:S02]  /*15a0*/  UMOV UR8, URZ ;  /* 0x0000003f00087c82 */ /* 0x000fe40008000000 */
[----:B------:R-:W-:-:S05]  /*15b0*/  IMAD.U32 R0, RZ, RZ, UR8 ;  /* 0x00000008ff007e24 */ /* 0x000fca000f8e00ff */
[----:B------:R1:W-:Y:S04]  /*15c0*/  STL [R1+0x50], R0 ;  /* 0x0000500001007387 */ /* 0x0003e80000100800 */
[----:B------:R1:W-:Y:S02]  /*15d0*/  STL [R1+0x44], R2 ;  /* 0x0000440201007387 */ /* 0x0003e40000100800 */
.L_x_284:
[----:B-1----:R-:W1:Y:S01]  /*15e0*/  S2R R0, SR_TID.X ;  /* 0x0000000000007919 */ /* 0x002e620000002100 */
[----:B--23--:R-:W3:Y:S01]  /*15f0*/  LDL R2, [R1+0x50] ;  /* 0x0000500001027983 */ /* 0x00cee20000100800 */
[----:B----4-:R-:W4:Y:S01]  /*1600*/  S2UR UR12, SR_CgaCtaId ;  /* 0x00000000000c79c3 */ /* 0x010f220000008800 */
[----:B------:R-:W-:Y:S01]  /*1610*/  UMOV UR58, 0x400 ;  /* 0x00000400003a7882 */ /* 0x000fe20000000000 */
[----:B------:R-:W-:Y:S01]  /*1620*/  UMOV UR4, URZ ;  /* 0x0000003f00047c82 */ /* 0x000fe20008000000 */
[----:B------:R-:W-:Y:S01]  /*1630*/  STL [R1+0x34], RZ ;  /* 0x000034ff01007387 */ /* 0x000fe20000100800 */
[----:B------:R-:W-:Y:S01]  /*1640*/  UMOV UR8, URZ ;  /* 0x0000003f00087c82 */ /* 0x000fe20008000000 */
[----:B------:R-:W-:Y:S02]  /*1650*/  UMOV UR9, URZ ;  /* 0x0000003f00097c82 */ /* 0x000fe40008000000 */
[----:B------:R-:W-:Y:S04]  /*1660*/  STL [R1+0x30], RZ ;  /* 0x000030ff01007387 */ /* 0x000fe80000100800 */
[----:B------:R-:W-:Y:S04]  /*1670*/  STL [R1+0x2c], RZ ;  /* 0x00002cff01007387 */ /* 0x000fe80000100800 */
[----:B------:R-:W-:Y:S04]  /*1680*/  STL [R1+0x28], RZ ;  /* 0x000028ff01007387 */ /* 0x000fe80000100800 */
[----:B------:R-:W-:Y:S04]  /*1690*/  STL [R1+0x24], RZ ;  /* 0x000024ff01007387 */ /* 0x000fe80000100800 */
[----:B------:R-:W-:Y:S01]  /*16a0*/  STL [R1+0x20], RZ ;  /* 0x000020ff01007387 */ /* 0x000fe20000100800 */
[----:B-1----:R-:W-:-:S03]  /*16b0*/  LOP3.LUT R0, R0, 0x80, RZ, 0xc0, !PT ;  /* 0x0000008000007812 */ /* 0x002fc600078ec0ff */
[----:B------:R-:W-:Y:S01]  /*16c0*/  STL [R1+0x1c], RZ ;  /* 0x00001cff01007387 */ /* 0x000fe20000100800 */
[----:B------:R-:W-:-:S03]  /*16d0*/  SHF.R.U32.HI R0, RZ, 0x7, R0 ;  /* 0x00000007ff007819 */ /* 0x000fc60000011600 */
[----:B------:R-:W-:Y:S04]  /*16e0*/  STL [R1+0x18], RZ ;  /* 0x000018ff01007387 */ /* 0x000fe80000100800 */
[----:B------:R-:W-:Y:S04]  /*16f0*/  STL [R1+0x14], RZ ;  /* 0x000014ff01007387 */ /* 0x000fe80000100800 */
[----:B------:R-:W1:Y:S04]  /*1700*/  SHFL.IDX PT, R0, R0, RZ, 0x1f ;  /* 0x00001fff00007589 */ /* 0x000e6800000e0000 */
[----:B------:R-:W-:Y:S04]  /*1710*/  STL [R1+0x10], RZ ;  /* 0x000010ff01007387 */ /* 0x000fe80000100800 */
[----:B------:R-:W-:Y:S04]  /*1720*/  STL [R1+0xc], RZ ;  /* 0x00000cff01007387 */ /* 0x000fe80000100800 */
[----:B------:R-:W-:Y:S04]  /*1730*/  STL [R1+0x8], RZ ;  /* 0x000008ff01007387 */ /* 0x000fe80000100800 */
[----:B------:R-:W-:Y:S04]  /*1740*/  STL [R1+0x4], RZ ;  /* 0x000004ff01007387 */ /* 0x000fe80000100800 */
[----:B------:R-:W-:Y:S01]  /*1750*/  STL [R1], RZ ;  /* 0x000000ff01007387 */ /* 0x000fe20000100800 */
[----:B-1----:R-:W-:Y:S01]  /*1760*/  R2UR UR10, R0 ;  /* 0x00000000000a72ca */ /* 0x002fe200000e0000 */
[----:B------:R-:W-:-:S05]  /*1770*/  IMAD.MOV.U32 R0, RZ, RZ, RZ ;  /* 0x000000ffff007224 */ /* 0x000fca00078e00ff */
[----:B------:R1:W-:Y:S04]  /*1780*/  STL [R1+0x64], R0 ;  /* 0x0000640001007387 */ /* 0x0003e80000100800 */
[----:B-1----:R-:W3:Y:S01]  /*1790*/  LDL R0, [R1+0x44] ;  /* 0x0000440001007983 */ /* 0x002ee20000100800 */
[----:B----4-:R-:W-:Y:S01]  /*17a0*/  ULEA UR58, UR12, UR58, 0x18 ;  /* 0x0000003a0c3a7291 */ /* 0x010fe2000f8ec03f */
[----:B--2---:R-:W-:Y:S02]  /*17b0*/  CS2R R4, SRZ ;  /* 0x0000000000047805 */ /* 0x004fe4000001ff00 */
[----:B------:R-:W-:Y:S02]  /*17c0*/  CS2R R6, SRZ ;  /* 0x0000000000067805 */ /* 0x000fe4000001ff00 */
[----:B------:R-:W-:-:S02]  /*17d0*/  CS2R R8, SRZ ;  /* 0x0000000000087805 */ /* 0x000fc4000001ff00 */
[----:B------:R-:W-:Y:S02]  /*17e0*/  CS2R R10, SRZ ;  /* 0x00000000000a7805 */ /* 0x000fe4000001ff00 */
[----:B------:R-:W-:Y:S02]  /*17f0*/  CS2R R12, SRZ ;  /* 0x00000000000c7805 */ /* 0x000fe4000001ff00 */
[----:B------:R-:W-:Y:S02]  /*1800*/  CS2R R14, SRZ ;  /* 0x00000000000e7805 */ /* 0x000fe4000001ff00 */
[----:B------:R-:W-:Y:S02]  /*1810*/  CS2R R16, SRZ ;  /* 0x0000000000107805 */ /* 0x000fe4000001ff00 */
[----:B0-----:R-:W-:Y:S02]  /*1820*/  CS2R R18, SRZ ;  /* 0x0000000000127805 */ /* 0x001fe4000001ff00 */
[----:B------:R-:W-:-:S02]  /*1830*/  CS2R R20, SRZ ;  /* 0x0000000000147805 */ /* 0x000fc4000001ff00 */
[----:B------:R-:W-:Y:S02]  /*1840*/  CS2R R22, SRZ ;  /* 0x0000000000167805 */ /* 0x000fe4000001ff00 */
[----:B------:R-:W-:Y:S02]  /*1850*/  CS2R R144, SRZ ;  /* 0x0000000000907805 */ /* 0x000fe4000001ff00 */
[----:B------:R-:W-:Y:S02]  /*1860*/  CS2R R146, SRZ ;  /* 0x0000000000927805 */ /* 0x000fe4000001ff00 */
[----:B------:R-:W-:Y:S02]  /*1870*/  CS2R R148, SRZ ;  /* 0x0000000000947805 */ /* 0x000fe4000001ff00 */
[----:B------:R-:W-:Y:S02]  /*1880*/  CS2R R150, SRZ ;  /* 0x0000000000967805 */ /* 0x000fe4000001ff00 */
        /* <DEDUP_REMOVED lines=36> */
[----:B------:R-:W-:Y:S01]  /*1ad0*/  CS2R R224, SRZ ;  /* 0x0000000000e07805 */ /* 0x000fe2000001ff00 */
[----:B------:R-:W-:Y:S01]  /*1ae0*/  IMAD.MOV.U32 R226, RZ, RZ, RZ ;  /* 0x000000ffffe27224 */ /* 0x000fe200078e00ff */
        /* <DEDUP_REMOVED lines=60> */
[----:B---3--:R-:W-:-:S02]  /*1eb0*/  R2UR UR11, R2 ;  /* 0x00000000020b72ca */ /* 0x008fc400000e0000 */
[----:B------:R-:W0:Y:S01]  /*1ec0*/  LDC R2, c[0x0][0x28c] ;  /* 0x0000a300ff027b82 */ /* 0x000e220000000800 */
[----:B------:R-:W-:Y:S02]  /*1ed0*/  R2UR UR60, R0 ;  /* 0x00000000003c72ca */ /* 0x000fe400000e0000 */
[----:B------:R1:W5:Y:S08]  /*1ee0*/  LDL.LU R0, [R1+0x64] ;  /* 0x0000640001007983 */ /* 0x0003700000300800 */
[----:B------:R-:W-:Y:S01]  /*1ef0*/  IMAD.U32 R227, RZ, RZ, UR11 ;  /* 0x0000000bffe37e24 */ /* 0x000fe2000f8e00ff */
[----:B------:R-:W-:Y:S01]  /*1f00*/  ULEA.HI UR11, UR10, UR10, URZ, 0x1 ;  /* 0x0000000a0a0b7291 */ /* 0x000fe2000f8f083f */
[----:B0-----:R-:W-:-:S03]  /*1f10*/  ISETP.GE.AND P0, PT, R2, 0x1, PT ;  /* 0x000000010200780c */ /* 0x001fc60003f06270 */
[----:B------:R-:W-:-:S04]  /*1f20*/  ULOP3.LUT UR11, UR11, 0x1ffffe, URZ, 0xc0, !UPT ;  /* 0x001ffffe0b0b7892 */ /* 0x000fc8000f8ec03f */
[----:B------:R-:W-:-:S04]  /*1f30*/  UIADD3 UR11, UR10, -UR11, URZ ;  /* 0x8000000b0a0b7290 */ /* 0x000fc8000fffe03f */
[----:B------:R-:W-:-:S04]  /*1f40*/  ULEA UR11, UR11, UR58, 0xb ;  /* 0x0000003a0b0b7291 */ /* 0x000fc8000f8e583f */
[----:B------:R-:W-:-:S04]  /*1f50*/  UIADD3 UR11, UR11, 0x200, URZ ;  /* 0x000002000b0b7890 */ /* 0x000fc8000fffe03f */
[----:B------:R-:W-:Y:S01]  /*1f60*/  USHF.R.U32.HI UR11, URZ, 0x4, UR11 ;  /* 0x000000043f0b7899 */ /* 0x000fe2000801160b */
[----:B------:R-:W-:-:S03]  /*1f70*/  CS2R R2, SRZ ;  /* 0x0000000000027805 */ /* 0x000fc6000001ff00 */
[----:B------:R-:W-:Y:S01]  /*1f80*/  ULOP3.LUT UR59, UR11, 0x3fff, URZ, 0xc0, !UPT ;  /* 0x00003fff0b3b7892 */ /* 0x000fe2000f8ec03f */
[----:B-1----:R-:W-:Y:S11]  /*1f90*/  @!P0 BRA `(.L_x_18) ;  /* 0x0000001000d88947 */ /* 0x002ff60003800000 */
[----:B------:R-:W-:-:S06]  /*1fa0*/  UISETP.NE.AND UP0, UPT, UR7, 0x3, UPT ;  /* 0x000000030700788c */ /* 0x000fcc000bf05270 */
[----:B------:R-:W-:-:S13]  /*1fb0*/  PLOP3.LUT P1, PT, PT, PT, UP0, 0x80, 0x0 ;  /* 0x000000000000781c */ /* 0x000fda0003f2f008 */
[----:B------:R-:W-:Y:S05]  /*1fc0*/  @!P1 BRA `(.L_x_19) ;  /* 0x0000000000049947 */ /* 0x000fea0003800000 */
[----:B------:R-:W-:Y:S01]  /*1fd0*/  BPT.TRAP 0x1 ;  /* 0x000000040000795c */ /* 0x000fe20000300000 */
.L_x_19:
[----:B-----5:R-:W2:Y:S04]  /*1fe0*/  LDL R0, [R1+0x50] ;  /* 0x0000500001007983 */ /* 0x020ea80000100800 */
[----:B------:R-:W3:Y:S01]  /*1ff0*/  LDL R2, [R1+0x44] ;  /* 0x0000440001027983 */ /* 0x000ee20000100800 */
[----:B--2---:R-:W-:Y:S02]  /*2000*/  R2UR UR4, R0 ;  /* 0x00000000000472ca */ /* 0x004fe400000e0000 */
[----:B---3--:R-:W-:-:S11]  /*2010*/  R2UR UR8, R2 ;  /* 0x00000000020872ca */ /* 0x008fd600000e0000 */
[----:B------:R-:W-:Y:S02]  /*2020*/  IMAD.U32 R0, RZ, RZ, UR4 ;  /* 0x00000004ff007e24 */ /* 0x000fe4000f8e00ff */
[----:B------:R-:W-:-:S03]  /*2030*/  ULEA UR8, UR8, UR58, 0x3 ;  /* 0x0000003a08087291 */ /* 0x000fc6000f8e183f */
[----:B------:R-:W-:-:S06]  /*2040*/  SHF.L.U32 R0, R0, 0x1f, RZ ;  /* 0x0000001f00007819 */ /* 0x000fcc00000006ff */
[----:B------:R0:W1:Y:S01]  /*2050*/  SYNCS.PHASECHK.TRANS64.TRYWAIT P0, [UR8], R0 ;  /* 0x00000000ff0075a7 */ /* 0x0000620008000148 */
[----:B------:R-:W-:Y:S05]  /*2060*/  @!P1 BRA `(.L_x_20) ;  /* 0x0000000000049947 */ /* 0x000fea0003800000 */
[----:B------:R-:W-:Y:S01]  /*2070*/  BPT.TRAP 0x1 ;  /* 0x000000040000795c */ /* 0x000fe20000300000 */
.L_x_20:
[----:B------:R2:W-:Y:S01]  /*2080*/  STL [R1+0x34], RZ ;  /* 0x000034ff01007387 */ /* 0x0005e20000100800 */
[----:B------:R-:W-:Y:S01]  /*2090*/  UMOV UR4, 0x1 ;  /* 0x0000000100047882 */ /* 0x000fe20000000000 */
[----:B-1----:R-:W-:Y:S05]  /*20a0*/  @P0 BRA `(.L_x_21) ;  /* 0x0000000000080947 */ /* 0x002fea0003800000 */
[----:B------:R-:W1:Y:S02]  /*20b0*/  SYNCS.PHASECHK.TRANS64.TRYWAIT P0, [UR8], R0 ;  /* 0x00000000ff0075a7 */ /* 0x000e640008000148 */
[----:B-1----:R-:W-:Y:S05]  /*20c0*/  @!P0 BRA `(.L_x_22) ;  /* 0x000000e800a08947 */ /* 0x002fea0003800000 */
.L_x_21:
[----:B------:R-:W3:Y:S01]  /*20d0*/  LDL R2, [R1+0x44] ;  /* 0x0000440001027983 */ /* 0x000ee20000100800 */
[----:B------:R-:W-:Y:S01]  /*20e0*/  UIADD3 UR8, UR58, 0x13200, URZ ;  /* 0x000132003a087890 */ /* 0x000fe2000fffe03f */
[----:B------:R-:W-:Y:S01]  /*20f0*/  WARPGROUP.ARRIVE ;  /* 0x00000000000079c5 */ /* 0x000fe20000000000 */
[----:B------:R-:W-:Y:S01]  /*2100*/  ULOP3.LUT UR12, UR59, 0x10000, URZ, 0xfc, !UPT ;  /* 0x000100003b0c7892 */ /* 0x000fe2000f8efc3f */
[----:B------:R4:W-:Y:S01]  /*2110*/  STL [R1+0x30], RZ ;  /* 0x000030ff01007387 */ /* 0x0009e20000100800 */
[----:B------:R-:W-:Y:S01]  /*2120*/  USHF.R.U32.HI UR8, URZ, 0x4, UR8 ;  /* 0x000000043f087899 */ /* 0x000fe20008011608 */
[----:B01----:R-:W-:Y:S01]  /*2130*/  IMAD.MOV.U32 R0, RZ, RZ, RZ ;  /* 0x000000ffff007224 */ /* 0x003fe200078e00ff */
[----:B------:R-:W-:Y:S01]  /*2140*/  ULDC UR9, c[0x0][0x50c] ;  /* 0x0001430000097ab9 */ /* 0x000fe20000000800 */
[----:B------:R-:W-:Y:S01]  /*2150*/  UMOV UR13, 0xc0000010 ;  /* 0xc0000010000d7882 */ /* 0x000fe20000000000 */
[----:B------:R-:W-:Y:S01]  /*2160*/  ULOP3.LUT UR8, UR8, 0x3fff, URZ, 0xc0, !UPT ;  /* 0x00003fff08087892 */ /* 0x000fe2000f8ec03f */
[----:B------:R4:W-:Y:S01]  /*2170*/  STL [R1+0x2c], RZ ;  /* 0x00002cff01007387 */ /* 0x0009e20000100800 */
[----:B------:R-:W-:Y:S01]  /*2180*/  UISETP.NE.AND UP0, UPT, UR9, 0x1, UPT ;  /* 0x000000010900788c */ /* 0x000fe2000bf05270 */
[----:B------:R-:W-:Y:S01]  /*2190*/  CS2R R4, SRZ ;  /* 0x0000000000047805 */ /* 0x000fe2000001ff00 */
[----:B------:R-:W-:Y:S01]  /*21a0*/  ULOP3.LUT UR8, UR8, 0x10000, URZ, 0xfc, !UPT ;  /* 0x0001000008087892 */ /* 0x000fe2000f8efc3f */
[----:B------:R4:W-:Y:S01]  /*21b0*/  STL [R1+0x28], RZ ;  /* 0x000028ff01007387 */ /* 0x0009e20000100800 */
[----:B------:R-:W-:Y:S01]  /*21c0*/  UMOV UR15, 0xc0000010 ;  /* 0xc0000010000f7882 */ /* 0x000fe20000000000 */
[----:B------:R-:W-:-:S02]  /*21d0*/  CS2R R6, SRZ ;  /* 0x0000000000067805 */ /* 0x000fc4000001ff00 */
[----:B------:R-:W-:Y:S01]  /*21e0*/  CS2R R8, SRZ ;  /* 0x0000000000087805 */ /* 0x000fe2000001ff00 */
[----:B------:R4:W-:Y:S01]  /*21f0*/  STL [R1+0x24], RZ ;  /* 0x000024ff01007387 */ /* 0x0009e20000100800 */
[----:B------:R-:W-:Y:S02]  /*2200*/  CS2R R10, SRZ ;  /* 0x00000000000a7805 */ /* 0x000fe4000001ff00 */
[----:B------:R-:W-:Y:S02]  /*2210*/  CS2R R12, SRZ ;  /* 0x00000000000c7805 */ /* 0x000fe4000001ff00 */
[----:B------:R-:W-:Y:S01]  /*2220*/  CS2R R14, SRZ ;  /* 0x00000000000e7805 */ /* 0x000fe2000001ff00 */
[----:B------:R4:W-:Y:S01]  /*2230*/  STL [R1+0x20], RZ ;  /* 0x000020ff01007387 */ /* 0x0009e20000100800 */
[----:B------:R-:W-:Y:S02]  /*2240*/  CS2R R16, SRZ ;  /* 0x0000000000107805 */ /* 0x000fe4000001ff00 */
        /* <DEDUP_REMOVED lines=30> */
[----:B------:R4:W-:Y:S01]  /*2430*/  STL [R1], RZ ;  /* 0x000000ff01007387 */ /* 0x0009e20000100800 */
        /* <DEDUP_REMOVED lines=20> */
[----:B------:R-:W-:Y:S01]  /*2580*/  CS2R R224, SRZ ;  /* 0x0000000000e07805 */ /* 0x000fe2000001ff00 */
[----:B------:R-:W-:Y:S01]  /*2590*/  IMAD.MOV.U32 R226, RZ, RZ, RZ ;  /* 0x000000ffffe27224 */ /* 0x000fe200078e00ff */
[----:B---3--:R-:W-:Y:S02]  /*25a0*/  R2UR UR10, R2 ;  /* 0x00000000020a72ca */ /* 0x008fe400000e0000 */
[----:B------:R-:W-:-:S11]  /*25b0*/  CS2R R2, SRZ ;  /* 0x0000000000027805 */ /* 0x000fd6000001ff00 */
[----:B------:R-:W-:Y:S02]  /*25c0*/  UIMAD UR9, UR10, 0x1e0, UR8 ;  /* 0x000001e00a0978a4 */ /* 0x000fe4000f8e0208 */
[----:B------:R-:W-:Y:S02]  /*25d0*/  ULEA UR12, UR10, UR12, 0x8 ;  /* 0x0000000c0a0c7291 */ /* 0x000fe4000f8e403f */
[----:B------:R-:W-:Y:S02]  /*25e0*/  UIADD3 UR10, UR9, 0x20, URZ ;  /* 0x00000020090a7890 */ /* 0x000fe4000fffe03f */
[----:B------:R-:W-:Y:S02]  /*25f0*/  UIADD3 UR11, UR9, 0x40, URZ ;  /* 0x00000040090b7890 */ /* 0x000fe4000fffe03f */
[----:B------:R-:W-:Y:S01]  /*2600*/  UMOV UR14, UR9 ;  /* 0x00000009000e7c82 */ /* 0x000fe20008000000 */
[----:B------:R-:W-:Y:S02]  /*2610*/  USEL UR8, URZ, 0x1, UP0 ;  /* 0x000000013f087887 */ /* 0x000fe40008000000 */
[----:B------:R-:W-:Y:S01]  /*2620*/  QGMMA.64x16x32.F32.E4M3.E4M3 R136, gdesc[UR12], RZ, !UPT ;  /* 0x002000000c8879f3 */ /* 0x000fe2000c7008ff */
[----:B------:R-:W-:Y:S01]  /*2630*/  UMOV UR14, UR10 ;  /* 0x0000000a000e7c82 */ /* 0x000fe20008000000 */
[----:B------:R-:W-:Y:S01]  /*2640*/  UIADD3 UR10, UR9, 0x60, URZ ;  /* 0x00000060090a7890 */ /* 0x000fe2000fffe03f */
[----:B------:R-:W-:Y:S01]  /*2650*/  UMOV UR15, 0xc0000010 ;  /* 0xc0000010000f7882 */ /* 0x000fe20000000000 */
[----:B------:R-:W-:Y:S01]  /*2660*/  ISETP.NE.AND P0, PT, RZ, UR8, PT ;  /* 0x00000008ff007c0c */ /* 0x000fe2000bf05270 */
[----:B------:R-:W-:Y:S01]  /*2670*/  QGMMA.64x16x32.F32.E4M3.E4M3 R128, gdesc[UR12], RZ, !UPT ;  /* 0x002000000c8079f3 */ /* 0x000fe2000c7008ff */
[----:B------:R-:W-:Y:S01]  /*2680*/  UMOV UR14, UR11 ;  /* 0x0000000b000e7c82 */ /* 0x000fe20008000000 */
[----:B------:R-:W-:Y:S01]  /*2690*/  UMOV UR15, 0xc0000010 ;  /* 0xc0000010000f7882 */ /* 0x000fe20000000000 */
[----:B------:R-:W-:Y:S01]  /*26a0*/  UIADD3 UR11, UR9, 0x80, URZ ;  /* 0x00000080090b7890 */ /* 0x000fe2000fffe03f */
[----:B------:R-:W-:Y:S01]  /*26b0*/  QGMMA.64x16x32.F32.E4M3.E4M3 R120, gdesc[UR12], RZ, !UPT ;  /* 0x002000000c7879f3 */ /* 0x000fe2000c7008ff */
[----:B------:R-:W-:Y:S01]  /*26c0*/  UMOV UR14, UR10 ;  /* 0x0000000a000e7c82 */ /* 0x000fe20008000000 */
[----:B------:R-:W-:Y:S01]  /*26d0*/  UIADD3 UR10, UR9, 0xa0, URZ ;  /* 0x000000a0090a7890 */ /* 0x000fe2000fffe03f */
[----:B------:R-:W-:-:S02]  /*26e0*/  UMOV UR15, 0xc0000010 ;  /* 0xc0000010000f7882 */ /* 0x000fc40000000000 */
[----:B------:R-:W-:Y:S01]  /*26f0*/  QGMMA.64x16x32.F32.E4M3.E4M3 R112, gdesc[UR12], RZ, !UPT ;  /* 0x002000000c7079f3 */ /* 0x000fe2000c7008ff */
[----:B------:R-:W-:Y:S01]  /*2700*/  UMOV UR14, UR11 ;  /* 0x0000000b000e7c82 */ /* 0x000fe20008000000 */
[----:B------:R-:W-:Y:S01]  /*2710*/  UMOV UR15, 0xc0000010 ;  /* 0xc0000010000f7882 */ /* 0x000fe20000000000 */
[----:B------:R-:W-:Y:S01]  /*2720*/  UIADD3 UR11, UR9, 0xc0, URZ ;  /* 0x000000c0090b7890 */ /* 0x000fe2000fffe03f */
[----:B------:R-:W-:Y:S01]  /*2730*/  QGMMA.64x16x32.F32.E4M3.E4M3 R104, gdesc[UR12], RZ, !UPT ;  /* 0x002000000c6879f3 */ /* 0x000fe2000c7008ff */
[----:B------:R-:W-:Y:S01]  /*2740*/  UMOV UR14, UR10 ;  /* 0x0000000a000e7c82 */ /* 0x000fe20008000000 */
[----:B------:R-:W-:Y:S01]  /*2750*/  UIADD3 UR10, UR9, 0xe0, URZ ;  /* 0x000000e0090a7890 */ /* 0x000fe2000fffe03f */
[----:B------:R-:W-:Y:S02]  /*2760*/  UMOV UR15, 0xc0000010 ;  /* 0xc0000010000f7882 */ /* 0x000fe40000000000 */
        /* <DEDUP_REMOVED lines=23> */
[----:B------:R-:W-:Y:S01]  /*28e0*/  UMOV UR15, 0xc0000010 ;  /* 0xc0000010000f7882 */ /* 0x000fe20000000000 */
[----:B------:R-:W-:Y:S01]  /*28f0*/  UIADD3 UR9, UR9, 0x1c0, URZ ;  /* 0x000001c009097890 */ /* 0x000fe2000fffe03f */
[----:B------:R-:W-:Y:S01]  /*2900*/  QGMMA.64x16x32.F32.E4M3.E4M3 R48, gdesc[UR12], RZ, !UPT ;  /* 0x002000000c3079f3 */ /* 0x000fe2000c7008ff */
[----:B------:R-:W-:Y:S01]  /*2910*/  UMOV UR14, UR11 ;  /* 0x0000000b000e7c82 */ /* 0x000fe20008000000 */
[----:B------:R-:W-:-:S02]  /*2920*/  UMOV UR15, 0xc0000010 ;  /* 0xc0000010000f7882 */ /* 0x000fc40000000000 */
[----:B------:R-:W-:Y:S01]  /*2930*/  QGMMA.64x16x32.F32.E4M3.E4M3 R40, gdesc[UR12], RZ, !UPT ;  /* 0x002000000c2879f3 */ /* 0x000fe2000c7008ff */
[----:B------:R-:W-:Y:S01]  /*2940*/  UMOV UR14, UR10 ;  /* 0x0000000a000e7c82 */ /* 0x000fe20008000000 */
[----:B------:R-:W-:Y:S02]  /*2950*/  UMOV UR15, 0xc0000010 ;  /* 0xc0000010000f7882 */ /* 0x000fe40000000000 */
[----:B------:R-:W-:Y:S01]  /*2960*/  QGMMA.64x16x32.F32.E4M3.E4M3 R32, gdesc[UR12], RZ, !UPT ;  /* 0x002000000c2079f3 */ /* 0x000fe2000c7008ff */
[----:B------:R-:W-:Y:S01]  /*2970*/  UMOV UR14, UR9 ;  /* 0x00000009000e7c82 */ /* 0x000fe20008000000 */
[----:B------:R-:W-:Y:S02]  /*2980*/  UMOV UR15, 0xc0000010 ;  /* 0xc0000010000f7882 */ /* 0x000fe40000000000 */
[----:B------:R-:W-:Y:S01]  /*2990*/  QGMMA.64x16x32.F32.E4M3.E4M3 R24, gdesc[UR12], RZ, !UPT, gsb0 ;  /* 0x002000000c1879f3 */ /* 0x000fe2000c0008ff */
[----:B----4-:R-:W-:Y:S05]  /*29a0*/  @!P0 BRA `(.L_x_23) ;  /* 0x0000000800208947 */ /* 0x010fea0003800000 */
[----:B------:R-:W-:Y:S02]  /*29b0*/  WARPGROUP.DEPBAR.LE gsb0, 0x0 ;  /* 0x00008000000079c5 */ /* 0x000fe40000010000 */
[----:B------:R-:W-:-:S01]  /*29c0*/  FADD R227, RZ, R34 ;  /* 0x00000022ffe37221 */ /* 0x000fc20000000000 */
[----:B------:R-:W-:Y:S01]  /*29d0*/  FADD R226, RZ, R136 ;  /* 0x00000088ffe27221 */ /* 0x000fe20000000000 */
[----:B------:R-:W-:-:S01]  /*29e0*/  FADD R225, RZ, R137 ;  /* 0x00000089ffe17221 */ /* 0x000fc20000000000 */
[----:B------:R-:W-:Y:S01]  /*29f0*/  FADD R224, RZ, R138 ;  /* 0x0000008affe07221 */ /* 0x000fe20000000000 */
[----:B------:R-:W-:-:S01]  /*2a00*/  FADD R223, RZ, R139 ;  /* 0x0000008bffdf7221 */ /* 0x000fc20000000000 */
[----:B------:R0:W-:Y:S01]  /*2a10*/  STL [R1], R227 ;  /* 0x000000e301007387 */ /* 0x0001e20000100800 */
[----:B------:R-:W-:-:S01]  /*2a20*/  FADD R222, RZ, R140 ;  /* 0x0000008cffde7221 */ /* 0x000fc20000000000 */
[----:B------:R-:W-:Y:S01]  /*2a30*/  FADD R221, RZ, R141 ;  /* 0x0000008dffdd7221 */ /* 0x000fe20000000000 */
[----:B------:R-:W-:-:S01]  /*2a40*/  FADD R220, RZ, R142 ;  /* 0x0000008effdc7221 */ /* 0x000fc20000000000 */
[----:B------:R-:W-:Y:S01]  /*2a50*/  FADD R219, RZ, R143 ;  /* 0x0000008fffdb7221 */ /* 0x000fe20000000000 */
[----:B------:R-:W-:-:S01]  /*2a60*/  FADD R218, RZ, R128 ;  /* 0x00000080ffda7221 */ /* 0x000fc20000000000 */
[----:B------:R-:W-:Y:S01]  /*2a70*/  FADD R217, RZ, R129 ;  /* 0x00000081ffd97221 */ /* 0x000fe20000000000 */
[----:B------:R-:W-:-:S01]  /*2a80*/  FADD R216, RZ, R130 ;  /* 0x00000082ffd87221 */ /* 0x000fc20000000000 */
[----:B------:R-:W-:Y:S01]  /*2a90*/  FADD R215, RZ, R131 ;  /* 0x00000083ffd77221 */ /* 0x000fe20000000000 */
[----:B------:R-:W-:-:S01]  /*2aa0*/  FADD R214, RZ, R132 ;  /* 0x00000084ffd67221 */ /* 0x000fc20000000000 */
[----:B0-----:R-:W-:Y:S01]  /*2ab0*/  FADD R227, RZ, R35 ;  /* 0x00000023ffe37221 */ /* 0x001fe20000000000 */
[----:B------:R-:W-:-:S01]  /*2ac0*/  FADD R213, RZ, R133 ;  /* 0x00000085ffd57221 */ /* 0x000fc20000000000 */
[----:B------:R-:W-:Y:S01]  /*2ad0*/  FADD R212, RZ, R134 ;  /* 0x00000086ffd47221 */ /* 0x000fe20000000000 */
[----:B------:R-:W-:-:S01]  /*2ae0*/  FADD R211, RZ, R135 ;  /* 0x00000087ffd37221 */ /* 0x000fc20000000000 */
[----:B------:R-:W-:Y:S01]  /*2af0*/  FADD R210, RZ, R120 ;  /* 0x00000078ffd27221 */ /* 0x000fe20000000000 */
[----:B------:R0:W-:Y:S01]  /*2b00*/  STL [R1+0x4], R227 ;  /* 0x000004e301007387 */ /* 0x0001e20000100800 */
        /* <DEDUP_REMOVED lines=102> */
[----:B------:R-:W-:-:S02]  /*3170*/  UMOV UR4, URZ ;  /* 0x0000003f00047c82 */ /* 0x000fc40008000000 */
[----:B------:R0:W-:Y:S02]  /*3180*/  STL [R1+0x20], R227 ;  /* 0x000020e301007387 */ /* 0x0001e40000100800 */
[----:B0-----:R-:W-:-:S05]  /*3190*/  FADD R227, RZ, R27 ;  /* 0x0000001bffe37221 */ /* 0x001fca0000000000 */
        /* <DEDUP_REMOVED lines=9> */
.L_x_23:
[----:B------:R1:W-:Y:S04]  /*3230*/  STL [R1+0x64], R0 ;  /* 0x0000640001007387 */ /* 0x0003e80000100800 */
[----:B0-----:R-:W3:Y:S04]  /*3240*/  LDL R227, [R1+0x50] ;  /* 0x0000500001e37983 */ /* 0x001ee80000100800 */
[----:B-1----:R-:W4:Y:S02]  /*3250*/  LDL R0, [R1+0x44] ;  /* 0x0000440001007983 */ /* 0x002f240000100800 */
[----:B----4-:R-:W-:-:S02]  /*3260*/  R2UR UR9, R0 ;  /* 0x00000000000972ca */ /* 0x010fc400000e0000 */
[----:B------:R0:W5:Y:S01]  /*3270*/  LDL.LU R0, [R1+0x64] ;  /* 0x0000640001007983 */ /* 0x0001620000300800 */
[----:B---3--:R-:W-:-:S10]  /*3280*/  R2UR UR10, R227 ;  /* 0x00000000e30a72ca */ /* 0x008fd400000e0000 */
[----:B------:R-:W-:-:S04]  /*3290*/  UIADD3 UR60, UR9, 0x1, URZ ;  /* 0x00000001093c7890 */ /* 0x000fc8000fffe03f */
[----:B------:R-:W-:-:S04]  /*32a0*/  UISETP.NE.AND UP0, UPT, UR60, 0x13, UPT ;  /* 0x000000133c00788c */ /* 0x000fc8000bf05270 */
[----:B------:R-:W-:-:S04]  /*32b0*/  USEL UR9, URZ, 0x1, UP0 ;  /* 0x000000013f097887 */ /* 0x000fc80008000000 */
[----:B------:R-:W-:Y:S02]  /*32c0*/  ULOP3.LUT UR9, UR10, UR9, URZ, 0x3c, !UPT ;  /* 0x000000090a097292 */ /* 0x000fe4000f8e3c3f */
[----:B------:R-:W-:-:S04]  /*32d0*/  USEL UR60, UR60, URZ, UP0 ;  /* 0x0000003f3c3c7287 */ /* 0x000fc80008000000 */
[----:B------:R-:W-:Y:S01]  /*32e0*/  IMAD.U32 R227, RZ, RZ, UR9 ;  /* 0x00000009ffe37e24 */ /* 0x000fe2000f8e00ff */
[----:B0-----:R-:W-:-:S07]  /*32f0*/  UMOV UR9, 0x1 ;  /* 0x0000000100097882 */ /* 0x001fce0000000000 */
.L_x_18:
[----:B-----5:R0:W-:Y:S04]  /*3300*/  STL [R1+0x64], R0 ;  /* 0x0000640001007387 */ /* 0x0201e80000100800 */
[----:B0-----:R-:W3:Y:S02]  /*3310*/  LDL R0, [R1+0x58] ;  /* 0x0000580001007983 */ /* 0x001ee40000100800 */
[----:B---3--:R-:W-:Y:S02]  /*3320*/  R2UR UR11, R0 ;  /* 0x00000000000b72ca */ /* 0x008fe400000e0000 */
[----:B------:R0:W5:Y:S11]  /*3330*/  LDL.LU R0, [R1+0x64] ;  /* 0x0000640001007983 */ /* 0x0001760000300800 */
[----:B------:R-:W-:-:S04]  /*3340*/  UISETP.LT.AND UP0, UPT, UR11, 0x1, UPT ;  /* 0x000000010b00788c */ /* 0x000fc8000bf01270 */
[----:B------:R-:W-:-:S04]  /*3350*/  USEL UR10, UR11, 0x1, UP0 ;  /* 0x000000010b0a7887 */ /* 0x000fc80008000000 */
[----:B------:R-:W-:-:S04]  /*3360*/  UIADD3 UR10, UR11, -UR10, URZ ;  /* 0x8000000a0b0a7290 */ /* 0x000fc8000fffe03f */
[----:B------:R-:W-:-:S06]  /*3370*/  UISETP.GE.AND UP0, UPT, UR10, 0x1, UPT ;  /* 0x000000010a00788c */ /* 0x000fcc000bf06270 */
[----:B------:R-:W-:-:S13]  /*3380*/  PLOP3.LUT P0, PT, PT, PT, UP0, 0x80, 0x0 ;  /* 0x000000000000781c */ /* 0x000fda0003f0f008 */
[----:B0-----:R-:W-:Y:S05]  /*3390*/  @!P0 BRA `(.L_x_24) ;  /* 0x0000001400048947 */ /* 0x001fea0003800000 */
[----:B-----5:R0:W-:Y:S04]  /*33a0*/  STL [R1+0x64], R0 ;  /* 0x0000640001007387 */ /* 0x0201e80000100800 */
[----:B0-----:R-:W3:Y:S01]  /*33b0*/  LDL R0, [R1+0x44] ;  /* 0x0000440001007983 */ /* 0x001ee20000100800 */
[----:B------:R-:W-:Y:S01]  /*33c0*/  IMAD.U32 R228, RZ, RZ, UR10 ;  /* 0x0000000affe47e24 */ /* 0x000fe2000f8e00ff */
[----:B---3--:R-:W-:Y:S02]  /*33d0*/  R2UR UR61, R0 ;  /* 0x00000000003d72ca */ /* 0x008fe400000e0000 */
[----:B------:R0:W5:-:S13]  /*33e0*/  LDL.LU R0, [R1+0x64] ;  /* 0x0000640001007983 */ /* 0x00015a0000300800 */
.L_x_32:
[----:B------:R-:W-:-:S06]  /*33f0*/  UISETP.NE.AND UP0, UPT, UR7, 0x3, UPT ;  /* 0x000000030700788c */ /* 0x000fcc000bf05270 */
[----:B------:R-:W-:-:S13]  /*3400*/  PLOP3.LUT P1, PT, PT, PT, UP0, 0x80, 0x0 ;  /* 0x000000000000781c */ /* 0x000fda0003f2f008 */
[----:B-----5:R-:W-:Y:S05]  /*3410*/  @!P1 BRA `(.L_x_25) ;  /* 0x0000000000049947 */ /* 0x020fea0003800000 */
[----:B------:R-:W-:Y:S01]  /*3420*/  BPT.TRAP 0x1 ;  /* 0x000000040000795c */ /* 0x000fe20000300000 */
.L_x_25:
[----:B------:R-:W1:Y:S01]  /*3430*/  S2UR UR10, SR_CgaCtaId ;  /* 0x00000000000a79c3 */ /* 0x000e620000008800 */
[----:B------:R-:W-:Y:S01]  /*3440*/  UMOV UR58, 0x400 ;  /* 0x00000400003a7882 */ /* 0x000fe20000000000 */
[----:B------:R-:W-:Y:S01]  /*3450*/  SHF.L.U32 R229, R227, 0x1f, RZ ;  /* 0x0000001fe3e57819 */ /* 0x000fe200000006ff */
[----:B-1----:R-:W-:-:S04]  /*3460*/  ULEA UR58, UR10, UR58, 0x18 ;  /* 0x0000003a0a3a7291 */ /* 0x002fc8000f8ec03f */
[----:B------:R-:W-:-:S09]  /*3470*/  ULEA UR10, UR60, UR58, 0x3 ;  /* 0x0000003a3c0a7291 */ /* 0x000fd2000f8e183f */
[----:B------:R1:W3:Y:S01]  /*3480*/  SYNCS.PHASECHK.TRANS64.TRYWAIT P0, [UR10], R229 ;  /* 0x000000e5ff0075a7 */ /* 0x0002e2000800014a */
[----:B------:R-:W-:Y:S05]  /*3490*/  @!P1 BRA `(.L_x_26) ;  /* 0x0000000000049947 */ /* 0x000fea0003800000 */
[----:B------:R-:W-:Y:S01]  /*34a0*/  BPT.TRAP 0x1 ;  /* 0x000000040000795c */ /* 0x000fe20000300000 */
.L_x_26:
[----:B---3--:R-:W-:Y:S05]  /*34b0*/  @P0 BRA `(.L_x_27) ;  /* 0x0000000000080947 */ /* 0x008fea0003800000 */
[----:B------:R-:W3:Y:S02]  /*34c0*/  SYNCS.PHASECHK.TRANS64.TRYWAIT P0, [UR10], R229 ;  /* 0x000000e5ff0075a7 */ /* 0x000ee4000800014a */
[----:B---3--:R-:W-:Y:S05]  /*34d0*/  @!P0 BRA `(.L_x_28) ;  /* 0x000000d400b48947 */ /* 0x008fea0003800000 */
.L_x_27:
[----:B------:R-:W-:Y:S01]  /*34e0*/  UIADD3 UR10, UR58, 0x13200, URZ ;  /* 0x000132003a0a7890 */ /* 0x000fe2000fffe03f */
[----:B------:R-:W-:Y:S01]  /*34f0*/  WARPGROUP.ARRIVE ;  /* 0x00000000000079c5 */ /* 0x000fe20000000000 */
[----:B------:R-:W-:Y:S02]  /*3500*/  UISETP.NE.AND UP0, UPT, UR8, URZ, UPT ;  /* 0x0000003f0800728c */ /* 0x000fe4000bf05270 */
[----:B------:R-:W-:Y:S02]  /*3510*/  USHF.R.U32.HI UR10, URZ, 0x4, UR10 ;  /* 0x000000043f0a7899 */ /* 0x000fe4000801160a */
[----:B------:R-:W-:Y:S02]  /*3520*/  USEL UR9, UR9, URZ, !UP0 ;  /* 0x0000003f09097287 */ /* 0x000fe4000c000000 */
[----:B------:R-:W-:Y:S02]  /*3530*/  ULOP3.LUT UR10, UR10, 0x3fff, URZ, 0xc0, !UPT ;  /* 0x00003fff0a0a7892 */ /* 0x000fe4000f8ec03f */
[----:B------:R-:W-:-:S02]  /*3540*/  ULOP3.LUT UR52, UR59, 0x10000, URZ, 0xfc, !UPT ;  /* 0x000100003b347892 */ /* 0x000fc4000f8efc3f */
[----:B------:R-:W-:Y:S02]  /*3550*/  ULOP3.LUT UR10, UR10, 0x10000, URZ, 0xfc, !UPT ;  /* 0x000100000a0a7892 */ /* 0x000fe4000f8efc3f */
[----:B------:R-:W-:Y:S02]  /*3560*/  UISETP.NE.U32.AND UP0, UPT, UR9, URZ, UPT ;  /* 0x0000003f0900728c */ /* 0x000fe4000bf05070 */
[----:B------:R-:W-:Y:S02]  /*3570*/  UIMAD UR54, UR60, 0x1e0, UR10 ;  /* 0x000001e03c3678a4 */ /* 0x000fe4000f8e020a */
[----:B------:R-:W-:Y:S02]  /*3580*/  ULEA UR52, UR60, UR52, 0x8 ;  /* 0x000000343c347291 */ /* 0x000fe4000f8e403f */
[----:B------:R-:W-:Y:S02]  /*3590*/  UIADD3 UR10, UR54, 0x20, URZ ;  /* 0x00000020360a7890 */ /* 0x000fe4000fffe03f */
[----:B------:R-:W-:-:S02]  /*35a0*/  UIADD3 UR14, UR54, 0x40, URZ ;  /* 0x00000040360e7890 */ /* 0x000fc4000fffe03f */
[----:B------:R-:W-:Y:S02]  /*35b0*/  UIADD3 UR18, UR54, 0x60, URZ ;  /* 0x0000006036127890 */ /* 0x000fe4000fffe03f */
[----:B------:R-:W-:Y:S02]  /*35c0*/  UIADD3 UR22, UR54, 0x80, URZ ;  /* 0x0000008036167890 */ /* 0x000fe4000fffe03f */
[----:B------:R-:W-:Y:S01]  /*35d0*/  UIADD3 UR26, UR54, 0xa0, URZ ;  /* 0x000000a0361a7890 */ /* 0x000fe2000fffe03f */
[----:B------:R-:W-:Y:S01]  /*35e0*/  UMOV UR53, 0xc0000010 ;  /* 0xc000001000357882 */ /* 0x000fe20000000000 */
[----:B------:R-:W-:Y:S01]  /*35f0*/  UIADD3 UR30, UR54, 0xc0, URZ ;  /* 0x000000c0361e7890 */ /* 0x000fe2000fffe03f */
[----:B------:R-:W-:Y:S01]  /*3600*/  UMOV UR55, 0xc0000010 ;  /* 0xc000001000377882 */ /* 0x000fe20000000000 */
[----:B------:R-:W-:Y:S02]  /*3610*/  UIADD3 UR34, UR54, 0xe0, URZ ;  /* 0x000000e036227890 */ /* 0x000fe4000fffe03f */
[----:B------:R-:W-:Y:S01]  /*3620*/  QGMMA.64x16x32.F32.E4M3.E4M3 R136, gdesc[UR52], R136, UP0 ;  /* 0x00200000348879f3 */ /* 0x000fe2000bf00888 */
[----:B------:R-:W-:Y:S01]  /*3630*/  UMOV UR8, UR52 ;  /* 0x0000003400087c82 */ /* 0x000fe20008000000 */
[----:B------:R-:W-:Y:S01]  /*3640*/  UMOV UR9, UR53 ;  /* 0x0000003500097c82 */ /* 0x000fe20008000000 */
[----:B------:R-:W-:Y:S01]  /*3650*/  UMOV UR11, 0xc0000010 ;  /* 0xc0000010000b7882 */ /* 0x000fe20000000000 */
[----:B------:R-:W-:Y:S01]  /*3660*/  UIADD3 UR38, UR54, 0x100, URZ ;  /* 0x0000010036267890 */ /* 0x000fe2000fffe03f */
        /* <DEDUP_REMOVED lines=39> */
[----:B------:R-:W-:Y:S01]  /*38e0*/  QGMMA.64x16x32.F32.E4M3.E4M3 R72, gdesc[UR36], R72, UP0 ;  /* 0x00200000244879f3 */ /* 0x000fe2000bf00848 */
[----:B------:R-:W-:Y:S01]  /*38f0*/  UMOV UR47, 0xc0000010 ;  /* 0xc0000010002f7882 */ /* 0x000fe20000000000 */
[----:B------:R-:W-:Y:S01]  /*3900*/  UMOV UR48, UR52 ;  /* 0x0000003400307c82 */ /* 0x000fe20008000000 */
[----:B------:R-:W-:Y:S01]  /*3910*/  UMOV UR49, UR53 ;  /* 0x0000003500317c82 */ /* 0x000fe20008000000 */
[----:B------:R-:W-:Y:S01]  /*3920*/  QGMMA.64x16x32.F32.E4M3.E4M3 R64, gdesc[UR40], R64, UP0 ;  /* 0x00200000284079f3 */ /* 0x000fe2000bf00840 */
[----:B------:R-:W-:Y:S01]  /*3930*/  UMOV UR51, 0xc0000010 ;  /* 0xc000001000337882 */ /* 0x000fe20000000000 */
[----:B------:R-:W-:Y:S01]  /*3940*/  UMOV UR54, UR8 ;  /* 0x0000000800367c82 */ /* 0x000fe20008000000 */
[----:B------:R-:W-:Y:S01]  /*3950*/  UMOV UR55, 0xc0000010 ;  /* 0xc000001000377882 */ /* 0x000fe20000000000 */
[----:B------:R-:W-:Y:S01]  /*3960*/  QGMMA.64x16x32.F32.E4M3.E4M3 R56, gdesc[UR44], R56, UP0 ;  /* 0x002000002c3879f3 */ /* 0x000fe2000bf00838 */
[----:B------:R-:W-:Y:S01]  /*3970*/  UMOV UR8, UR52 ;  /* 0x0000003400087c82 */ /* 0x000fe20008000000 */
[----:B------:R-:W-:Y:S01]  /*3980*/  UMOV UR9, UR53 ;  /* 0x0000003500097c82 */ /* 0x000fe20008000000 */
[----:B------:R-:W-:Y:S01]  /*3990*/  UMOV UR11, 0xc0000010 ;  /* 0xc0000010000b7882 */ /* 0x000fe20000000000 */
[----:B------:R-:W-:Y:S01]  /*39a0*/  QGMMA.64x16x32.F32.E4M3.E4M3 R48, gdesc[UR48], R48, UP0 ;  /* 0x00200000303079f3 */ /* 0x000fe2000bf00830 */
[----:B------:R-:W-:Y:S01]  /*39b0*/  UIADD3 UR4, UR4, 0x1, URZ ;  /* 0x0000000104047890 */ /* 0x000fe2000fffe03f */
[----:B------:R-:W-:-:S02]  /*39c0*/  ULDC UR15, c[0x0][0x50c] ;  /* 0x00014300000f7ab9 */ /* 0x000fc40000000800 */
[----:B------:R-:W-:Y:S01]  /*39d0*/  QGMMA.64x16x32.F32.E4M3.E4M3 R40, gdesc[UR52], R40, UP0 ;  /* 0x00200000342879f3 */ /* 0x000fe2000bf00828 */
[----:B------:R-:W-:Y:S01]  /*39e0*/  UMOV UR54, UR12 ;  /* 0x0000000c00367c82 */ /* 0x000fe20008000000 */
[----:B------:R-:W-:Y:S02]  /*39f0*/  UMOV UR55, 0xc0000010 ;  /* 0xc000001000377882 */ /* 0x000fe40000000000 */
[----:B------:R-:W-:Y:S04]  /*3a00*/  QGMMA.64x16x32.F32.E4M3.E4M3 R32, gdesc[UR8], R32, UP0 ;  /* 0x00200000082079f3 */ /* 0x000fe8000bf00820 */
[----:B------:R-:W-:Y:S01]  /*3a10*/  QGMMA.64x16x32.F32.E4M3.E4M3 R24, gdesc[UR52], R24, UP0, gsb0 ;  /* 0x00200000341879f3 */ /* 0x000fe2000b800818 */
[----:B------:R-:W-:-:S04]  /*3a20*/  UISETP.NE.AND UP0, UPT, UR4, UR15, UPT ;  /* 0x0000000f0400728c */ /* 0x000fc8000bf05270 */
[----:B------:R-:W-:-:S06]  /*3a30*/  USEL UR8, URZ, 0x1, UP0 ;  /* 0x000000013f087887 */ /* 0x000fcc0008000000 */
[----:B------:R-:W-:Y:S01]  /*3a40*/  ISETP.NE.AND P0, PT, RZ, UR8, PT ;  /* 0x00000008ff007c0c */ /* 0x000fe2000bf05270 */
[----:B------:R-:W-:-:S12]  /*3a50*/  WARPGROUP.DEPBAR.LE gsb0, 0x1 ;  /* 0x00008000000079c5 */ /* 0x000fd80000010100 */
[----:B------:R-:W-:Y:S05]  /*3a60*/  @!P0 BRA `(.L_x_29) ;  /* 0x0000000800c88947 */ /* 0x000fea0003800000 */
[----:B------:R3:W-:Y:S04]  /*3a70*/  STL [R1+0x64], R227 ;  /* 0x000064e301007387 */ /* 0x0007e80000100800 */
[----:B---3--:R-:W3:Y:S04]  /*3a80*/  LDL.LU R227, [R1+0x34] ;  /* 0x0000340001e37983 */ /* 0x008ee80000300800 */
[----:B---3--:R3:W-:Y:S04]  /*3a90*/  STL [R1+0x68], R227 ;  /* 0x000068e301007387 */ /* 0x0087e80000100800 */
        /* <DEDUP_REMOVED lines=24> */
[----:B---3--:R-:W3:Y:S01]  /*3c20*/  LDL.LU R227, [R1] ;  /* 0x0000000001e37983 */ /* 0x008ee20000300800 */
[----:B------:R-:W-:-:S02]  /*3c30*/  WARPGROUP.DEPBAR.LE gsb0, 0x0 ;  /* 0x00008000000079c5 */ /* 0x000fc40000010000 */
[----:B------:R-:W-:Y:S01]  /*3c40*/  FADD R226, R136, R226 ;  /* 0x000000e288e27221 */ /* 0x000fe20000000000 */
[----:B------:R-:W-:-:S01]  /*3c50*/  FADD R225, R137, R225 ;  /* 0x000000e189e17221 */ /* 0x000fc20000000000 */
        /* <DEDUP_REMOVED lines=103> */
[----:B-----5:R-:W-:-:S01]  /*42d0*/  FADD R0, R33, R0 ;  /* 0x0000000021007221 */ /* 0x020fc20000000000 */
[----:B---3--:R-:W-:-:S05]  /*42e0*/  FADD R227, R34, R227 ;  /* 0x000000e322e37221 */ /* 0x008fca0000000000 */
[----:B------:R3:W-:Y:S04]  /*42f0*/  STL [R1], R227 ;  /* 0x000000e301007387 */ /* 0x0007e80000100800 */
[----:B---3--:R-:W3:Y:S02]  /*4300*/  LDL.LU R227, [R1+0x98] ;  /* 0x0000980001e37983 */ /* 0x008ee40000300800 */
[----:B---3--:R-:W-:-:S05]  /*4310*/  FADD R227, R35, R227 ;  /* 0x000000e323e37221 */ /* 0x008fca0000000000 */
[----:B------:R3:W-:Y:S04]  /*4320*/  STL [R1+0x4], R227 ;  /* 0x000004e301007387 */ /* 0x0007e80000100800 */
        /* <DEDUP_REMOVED lines=36> */
[----:B---3--:R3:W5:Y:S01]  /*4570*/  LDL.LU R227, [R1+0x64] ;  /* 0x0000640001e37983 */ /* 0x0087620000300800 */
[----:B------:R-:W-:-:S05]  /*4580*/  UMOV UR4, URZ ;  /* 0x0000003f00047c82 */ /* 0x000fca0008000000 */
.L_x_29:
[----:B------:R-:W-:Y:S05]  /*4590*/  @!P1 BRA `(.L_x_30) ;  /* 0x0000000000049947 */ /* 0x000fea0003800000 */
[----:B------:R-:W-:Y:S01]  /*45a0*/  BPT.TRAP 0x1 ;  /* 0x000000040000795c */ /* 0x000fe20000300000 */
.L_x_30:
[----:B------:R4:W-:Y:S04]  /*45b0*/  STL [R1+0x6c], R3 ;  /* 0x00006c0301007387 */ /* 0x0009e80000100800 */
[----:B----4-:R-:W4:Y:S04]  /*45c0*/  LDL R3, [R1+0x40] ;  /* 0x0000400001037983 */ /* 0x010f280000100800 */
[----:B------:R0:W-:Y:S04]  /*45d0*/  STL [R1+0x68], R2 ;  /* 0x0000680201007387 */ /* 0x0001e80000100800 */
[----:B0-----:R-:W2:Y:S04]  /*45e0*/  LDL R2, [R1+0x38] ;  /* 0x0000380001027983 */ /* 0x001ea80000100800 */
[----:B-----5:R0:W-:Y:S04]  /*45f0*/  STL [R1+0x64], R0 ;  /* 0x0000640001007387 */ /* 0x0201e80000100800 */
[----:B0-----:R-:W3:Y:S01]  /*4600*/  LDL R0, [R1+0x3c] ;  /* 0x00003c0001007983 */ /* 0x001ee20000100800 */
[----:B-1----:R-:W-:Y:S01]  /*4610*/  IMAD.U32 R229, RZ, RZ, UR61 ;  /* 0x0000003dffe57e24 */ /* 0x002fe2000f8e00ff */
[----:B----4-:R-:W-:-:S02]  /*4620*/  R2UR UR9, R3 ;  /* 0x00000000030972ca */ /* 0x010fc400000e0000 */
[----:B------:R0:W5:Y:S01]  /*4630*/  LDL.LU R3, [R1+0x6c] ;  /* 0x00006c0001037983 */ /* 0x0001620000300800 */
[----:B--2---:R-:W-:-:S03]  /*4640*/  ISETP.NE.AND P0, PT, R2, RZ, PT ;  /* 0x000000ff0200720c */ /* 0x004fc60003f05270 */
[----:B------:R0:W5:Y:S10]  /*4650*/  LDL.LU R2, [R1+0x68] ;  /* 0x0000680001027983 */ /* 0x0001740000300800 */
[----:B------:R-:W-:-:S05]  /*4660*/  @P0 LEA R229, R229, UR58, 0x3 ;  /* 0x0000003ae5e50c11 */ /* 0x000fca000f8e18ff */
[----:B------:R-:W-:-:S05]  /*4670*/  @P0 VIADD R229, R229, 0x98 ;  /* 0x00000098e5e50836 */ /* 0x000fca0000000000 */
[----:B---3--:R-:W-:Y:S02]  /*4680*/  @P0 PRMT R229, R0, 0x654, R229 ;  /* 0x0000065400e50816 */ /* 0x008fe400000000e5 */
[----:B------:R0:W5:Y:S01]  /*4690*/  LDL.LU R0, [R1+0x64] ;  /* 0x0000640001007983 */ /* 0x0001620000300800 */
[----:B------:R-:W-:Y:S01]  /*46a0*/  UISETP.GT.U32.AND UP0, UPT, UR9, 0x1, UPT ;  /* 0x000000010900788c */ /* 0x000fe2000bf04070 */
[----:B------:R0:W-:Y:S05]  /*46b0*/  @P0 SYNCS.ARRIVE.TRANS64.RED.A1T0 RZ, [R229+URZ], RZ ;  /* 0x000000ffe5ff09a7 */ /* 0x0001ea000810043f */
[----:B------:R-:W-:-:S13]  /*46c0*/  PLOP3.LUT P0, PT, PT, PT, UP0, 0x80, 0x0 ;  /* 0x000000000000781c */ /* 0x000fda0003f0f008 */
[----:B0-----:R-:W-:Y:S05]  /*46d0*/  @P0 BRA `(.L_x_31) ;  /* 0x0000000000040947 */ /* 0x001fea0003800000 */
[----:B------:R-:W-:Y:S01]  /*46e0*/  BPT.TRAP 0x1 ;  /* 0x000000040000795c */ /* 0x000fe20000300000 */
.L_x_31:
[----:B------:R-:W-:Y:S01]  /*46f0*/  UIADD3 UR60, UR60, 0x1, URZ ;  /* 0x000000013c3c7890 */ /* 0x000fe2000fffe03f */
[C---:B------:R-:W-:Y:S01]  /*4700*/  ISETP.GT.AND P0, PT, R228.reuse, 0x1, PT ;  /* 0x00000001e400780c */ /* 0x040fe20003f04270 */
[----:B------:R-:W-:Y:S01]  /*4710*/  UIADD3 UR61, UR61, 0x1, URZ ;  /* 0x000000013d3d7890 */ /* 0x000fe2000fffe03f */
[----:B------:R-:W-:Y:S01]  /*4720*/  VIADD R228, R228, 0xffffffff ;  /* 0xffffffffe4e47836 */ /* 0x000fe20000000000 */
[----:B------:R-:W-:Y:S02]  /*4730*/  UISETP.NE.AND UP0, UPT, UR60, 0x13, UPT ;  /* 0x000000133c00788c */ /* 0x000fe4000bf05270 */
[----:B------:R-:W-:Y:S02]  /*4740*/  UISETP.NE.AND UP1, UPT, UR61, 0x13, UPT ;  /* 0x000000133d00788c */ /* 0x000fe4000bf25270 */
[----:B------:R-:W-:Y:S02]  /*4750*/  USEL UR9, URZ, 0x1, UP0 ;  /* 0x000000013f097887 */ /* 0x000fe40008000000 */
[----:B------:R-:W-:-:S02]  /*4760*/  USEL UR60, UR60, URZ, UP0 ;  /* 0x0000003f3c3c7287 */ /* 0x000fc40008000000 */
[----:B------:R-:W-:Y:S02]  /*4770*/  USEL UR61, UR61, URZ, UP1 ;  /* 0x0000003f3d3d7287 */ /* 0x000fe40008800000 */
[----:B------:R-:W-:Y:S01]  /*4780*/  LOP3.LUT R227, R227, UR9, RZ, 0x3c, !PT ;  /* 0x00000009e3e37c12 */ /* 0x000fe2000f8e3cff */
[----:B------:R-:W-:Y:S01]  /*4790*/  UMOV UR9, 0x1 ;  /* 0x0000000100097882 */ /* 0x000fe20000000000 */
[----:B------:R-:W-:Y:S08]  /*47a0*/  @P0 BRA `(.L_x_32) ;  /* 0xffffffec00100947 */ /* 0x000ff0000383ffff */
.L_x_24:
[----:B------:R-:W-:-:S04]  /*47b0*/  UISETP.NE.AND UP0, UPT, UR4, URZ, UPT ;  /* 0x0000003f0400728c */ /* 0x000fc8000bf05270 */
[----:B------:R-:W-:-:S06]  /*47c0*/  USEL UR4, URZ, 0x1, !UP0 ;  /* 0x000000013f047887 */ /* 0x000fcc000c000000 */
[----:B------:R-:W-:-:S13]  /*47d0*/  ISETP.NE.AND P0, PT, RZ, UR4, PT ;  /* 0x00000004ff007c0c */ /* 0x000fda000bf05270 */
[----:B------:R-:W-:Y:S05]  /*47e0*/  @!P0 BRA `(.L_x_33) ;  /* 0x0000000800bc8947 */ /* 0x000fea0003800000 */
[----:B------:R-:W3:Y:S04]  /*47f0*/  LDL.LU R227, [R1+0x34] ;  /* 0x0000340001e37983 */ /* 0x000ee80000300800 */
[----:B---3--:R0:W-:Y:S04]  /*4800*/  STL [R1+0x64], R227 ;  /* 0x000064e301007387 */ /* 0x0081e80000100800 */
[----:B0-----:R-:W3:Y:S04]  /*4810*/  LDL.LU R227, [R1+0x30] ;  /* 0x0000300001e37983 */ /* 0x001ee80000300800 */
        /* <DEDUP_REMOVED lines=23> */
[----:B0-----:R-:W3:Y:S01]  /*4990*/  LDL.LU R227, [R1] ;  /* 0x0000000001e37983 */ /* 0x001ee20000300800 */
[----:B------:R-:W-:-:S02]  /*49a0*/  WARPGROUP.DEPBAR.LE gsb0, 0x0 ;  /* 0x00008000000079c5 */ /* 0x000fc40000010000 */
[----:B------:R-:W-:Y:S01]  /*49b0*/  FADD R226, R136, R226 ;  /* 0x000000e288e27221 */ /* 0x000fe20000000000 */
        /* <DEDUP_REMOVED lines=102> */
[----:B-----5:R-:W-:Y:S01]  /*5020*/  FADD R3, R47, R3 ;  /* 0x000000032f037221 */ /* 0x020fe20000000000 */
[----:B------:R-:W-:Y:S01]  /*5030*/  FADD R2, R32, R2 ;  /* 0x0000000220027221 */ /* 0x000fe20000000000 */
[----:B------:R-:W-:Y:S01]  /*5040*/  FADD R0, R33, R0 ;  /* 0x0000000021007221 */ /* 0x000fe20000000000 */
[----:B---3--:R-:W-:-:S05]  /*5050*/  FADD R227, R34, R227 ;  /* 0x000000e322e37221 */ /* 0x008fca0000000000 */
[----:B------:R0:W-:Y:S04]  /*5060*/  STL [R1], R227 ;  /* 0x000000e301007387 */ /* 0x0001e80000100800 */
[----:B0-----:R-:W3:Y:S02]  /*5070*/  LDL.LU R227, [R1+0x94] ;  /* 0x0000940001e37983 */ /* 0x001ee40000300800 */
[----:B---3--:R-:W-:-:S05]  /*5080*/  FADD R227, R35, R227 ;  /* 0x000000e323e37221 */ /* 0x008fca0000000000 */
[----:B------:R0:W-:Y:S04]  /*5090*/  STL [R1+0x4], R227 ;  /* 0x000004e301007387 */ /* 0x0001e80000100800 */
        /* <DEDUP_REMOVED lines=35> */
[----:B------:R0:W-:Y:S02]  /*52d0*/  STL [R1+0x34], R227 ;  /* 0x000034e301007387 */ /* 0x0001e40000100800 */
.L_x_33:
[----:B------:R-:W-:Y:S02]  /*52e0*/  WARPGROUP.DEPBAR.LE gsb0, 0x0 ;  /* 0x00008000000079c5 */ /* 0x000fe40000010000 */
[----:B------:R-:W1:Y:S02]  /*52f0*/  LDC R24, c[0x0][0x28c] ;  /* 0x0000a300ff187b82 */ /* 0x000e640000000800 */
[----:B-1----:R-:W-:-:S13]  /*5300*/  ISETP.GE.AND P0, PT, R24, 0x1, PT ;  /* 0x000000011800780c */ /* 0x002fda0003f06270 */
[----:B------:R-:W-:Y:S05]  /*5310*/  @!P0 BRA `(.L_x_34) ;  /* 0x0000000000948947 */ /* 0x000fea0003800000 */
[----:B------:R-:W-:-:S06]  /*5320*/  UISETP.NE.AND UP0, UPT, UR7, 0x3, UPT ;  /* 0x000000030700788c */ /* 0x000fcc000bf05270 */
[----:B------:R-:W-:-:S13]  /*5330*/  PLOP3.LUT P0, PT, PT, PT, UP0, 0x80, 0x0 ;  /* 0x000000000000781c */ /* 0x000fda0003f0f008 */
[----:B------:R-:W-:Y:S05]  /*5340*/  @!P0 BRA `(.L_x_35) ;  /* 0x0000000000048947 */ /* 0x000fea0003800000 */
[----:B------:R-:W-:Y:S01]  /*5350*/  BPT.TRAP 0x1 ;  /* 0x000000040000795c */ /* 0x000fe20000300000 */
.L_x_35:
[----:B0-----:R-:W3:Y:S01]  /*5360*/  LDL R227, [R1+0x38] ;  /* 0x0000380001e37983 */ /* 0x001ee20000100800 */
[----:B------:R-:W-:Y:S01]  /*5370*/  BSSY B0, `(.L_x_36) ;  /* 0x0000019000007945 */ /* 0x000fe20003800000 */
[----:B---3--:R-:W-:-:S13]  /*5380*/  ISETP.NE.AND P0, PT, R227, RZ, PT ;  /* 0x000000ffe300720c */ /* 0x008fda0003f05270 */
[----:B------:R-:W-:Y:S05]  /*5390*/  @!P0 BRA `(.L_x_37) ;  /* 0x0000000000588947 */ /* 0x000fea0003800000 */
[----:B-----5:R0:W-:Y:S04]  /*53a0*/  STL [R1+0x68], R2 ;  /* 0x0000680201007387 */ /* 0x0201e80000100800 */
[----:B0-----:R-:W3:Y:S04]  /*53b0*/  LDL R2, [R1+0x58] ;  /* 0x0000580001027983 */ /* 0x001ee80000100800 */
[----:B------:R0:W-:Y:S04]  /*53c0*/  STL [R1+0x64], R0 ;  /* 0x0000640001007387 */ /* 0x0001e80000100800 */
[----:B------:R-:W4:Y:S04]  /*53d0*/  LDL R227, [R1+0x3c] ;  /* 0x00003c0001e37983 */ /* 0x000f280000100800 */
[----:B0-----:R-:W2:Y:S01]  /*53e0*/  LDL R0, [R1+0x44] ;  /* 0x0000440001007983 */ /* 0x001ea20000100800 */
[----:B---3--:R-:W-:-:S03]  /*53f0*/  R2UR UR9, R2 ;  /* 0x00000000020972ca */ /* 0x008fc600000e0000 */
[----:B------:R0:W5:Y:S01]  /*5400*/  LDL.LU R2, [R1+0x68] ;  /* 0x0000680001027983 */ /* 0x0001620000300800 */
[----:B--2---:R-:W-:-:S03]  /*5410*/  R2UR UR8, R0 ;  /* 0x00000000000872ca */ /* 0x004fc600000e0000 */
[----:B------:R0:W5:Y:S06]  /*5420*/  LDL.LU R0, [R1+0x64] ;  /* 0x0000640001007983 */ /* 0x00016c0000300800 */
[----:B------:R-:W-:-:S04]  /*5430*/  UISETP.LT.AND UP0, UPT, UR9, 0x1, UPT ;  /* 0x000000010900788c */ /* 0x000fc8000bf01270 */
[----:B------:R-:W-:-:S04]  /*5440*/  USEL UR4, UR9, 0x1, UP0 ;  /* 0x0000000109047887 */ /* 0x000fc80008000000 */
[----:B------:R-:W-:-:S04]  /*5450*/  UIADD3 UR4, UR8, UR9, -UR4 ;  /* 0x0000000908047290 */ /* 0x000fc8000fffe804 */
[----:B------:R-:W-:-:S04]  /*5460*/  UIMAD.WIDE.U32 UR8, UR4, -0x50d79435, URZ ;  /* 0xaf286bcb040878a5 */ /* 0x000fc8000f8e003f */
[----:B------:R-:W-:-:S04]  /*5470*/  UIADD3 UR8, UR4, -UR9, URZ ;  /* 0x8000000904087290 */ /* 0x000fc8000fffe03f */
[----:B------:R-:W-:-:S04]  /*5480*/  ULEA.HI UR8, UR8, UR9, URZ, 0x1f ;  /* 0x0000000908087291 */ /* 0x000fc8000f8ff83f */
[----:B------:R-:W-:-:S04]  /*5490*/  USHF.R.U32.HI UR8, URZ, 0x4, UR8 ;  /* 0x000000043f087899 */ /* 0x000fc80008011608 */
[----:B------:R-:W-:-:S04]  /*54a0*/  UIMAD UR8, UR8, -0x13, UR4 ;  /* 0xffffffed080878a4 */ /* 0x000fc8000f8e0204 */
[----:B------:R-:W-:-:S04]  /*54b0*/  ULEA UR8, UR8, UR58, 0x3 ;  /* 0x0000003a08087291 */ /* 0x000fc8000f8e183f */
[----:B------:R-:W-:-:S06]  /*54c0*/  UIADD3 UR8, UR8, 0x98, URZ ;  /* 0x0000009808087890 */ /* 0x000fcc000fffe03f */
[----:B------:R-:W-:-:S05]  /*54d0*/  IMAD.U32 R24, RZ, RZ, UR8 ;  /* 0x00000008ff187e24 */ /* 0x000fca000f8e00ff */
[----:B----4-:R-:W-:-:S04]  /*54e0*/  PRMT R24, R227, 0x654, R24 ;  /* 0x00000654e3187816 */ /* 0x010fc80000000018 */
[----:B------:R0:W-:Y:S03]  /*54f0*/  SYNCS.ARRIVE.TRANS64.RED.A1T0 RZ, [R24+URZ], RZ ;  /* 0x000000ff18ff79a7 */ /* 0x0001e6000810043f */
.L_x_37:
[----:B------:R-:W-:Y:S05]  /*5500*/  BSYNC B0 ;  /* 0x0000000000007941 */ /* 0x000fea0003800000 */
.L_x_36:
[----:B------:R-:W3:Y:S02]  /*5510*/  LDL R227, [R1+0x40] ;  /* 0x0000400001e37983 */ /* 0x000ee40000100800 */
[----:B---3--:R-:W-:-:S13]  /*5520*/  R2UR UR4, R227 ;  /* 0x00000000e30472ca */ /* 0x008fda00000e0000 */
[----:B------:R-:W-:-:S06]  /*5530*/  UISETP.GT.U32.AND UP0, UPT, UR4, 0x1, UPT ;  /* 0x000000010400788c */ /* 0x000fcc000bf04070 */
[----:B------:R-:W-:-:S13]  /*5540*/  PLOP3.LUT P0, PT, PT, PT, UP0, 0x80, 0x0 ;  /* 0x000000000000781c */ /* 0x000fda0003f0f008 */
[----:B------:R-:W-:Y:S05]  /*5550*/  @P0 BRA `(.L_x_34) ;  /* 0x0000000000040947 */ /* 0x000fea0003800000 */
[----:B------:R-:W-:Y:S01]  /*5560*/  BPT.TRAP 0x1 ;  /* 0x000000040000795c */ /* 0x000fe20000300000 */
.L_x_34:
[----:B-----5:R1:W-:Y:S01]  /*5570*/  STL [R1+0x6c], R3 ;  /* 0x00006c0301007387 */ /* 0x0203e20000100800 */
[----:B------:R-:W3:Y:S01]  /*5580*/  LDC R28, c[0x0][0x288] ;  /* 0x0000a200ff1c7b82 */ /* 0x000ee20000000800 */
[----:B------:R-:W-:Y:S01]  /*5590*/  ULDC UR13, c[0x0][0x284] ;  /* 0x0000a100000d7ab9 */ /* 0x000fe20000000800 */
[----:B------:R-:W-:Y:S01]  /*55a0*/  ULDC.64 UR14, c[0x0][0x5d0] ;  /* 0x00017400000e7ab9 */ /* 0x000fe20000000a00 */
[----:B-1----:R-:W4:Y:S04]  /*55b0*/  LDL.LU R3, [R1+0x50] ;  /* 0x0000500001037983 */ /* 0x002f280000300800 */
[----:B------:R1:W-:Y:S04]  /*55c0*/  STL [R1+0x68], R2 ;  /* 0x0000680201007387 */ /* 0x0003e80000100800 */
[----:B-1----:R-:W2:Y:S04]  /*55d0*/  LDL R2, [R1+0x58] ;  /* 0x0000580001027983 */ /* 0x002ea80000100800 */
[----:B------:R1:W-:Y:S04]  /*55e0*/  STL [R1+0x64], R0 ;  /* 0x0000640001007387 */ /* 0x0003e80000100800 */
[----:B-1----:R-:W3:Y:S04]  /*55f0*/  LDL.LU R0, [R1+0x44] ;  /* 0x0000440001007983 */ /* 0x002ee80000300800 */
[----:B0-----:R-:W3:Y:S01]  /*5600*/  LDL R227, [R1+0x54] ;  /* 0x0000540001e37983 */ /* 0x001ee20000100800 */
[----:B----4-:R-:W-:-:S03]  /*5610*/  R2UR UR16, R3 ;  /* 0x00000000031072ca */ /* 0x010fc600000e0000 */
[----:B------:R-:W4:Y:S01]  /*5620*/  LDL.LU R3, [R1+0x5c] ;  /* 0x00005c0001037983 */ /* 0x000f220000300800 */
[----:B--2---:R-:W-:Y:S02]  /*5630*/  R2UR UR4, R2 ;  /* 0x00000000020472ca */ /* 0x004fe400000e0000 */
[----:B------:R-:W0:Y:S01]  /*5640*/  S2R R2, SR_TID.X ;  /* 0x0000000000027919 */ /* 0x000e220000002100 */
[----:B---3--:R-:W-:Y:S02]  /*5650*/  R2UR UR8, R0 ;  /* 0x00000000000872ca */ /* 0x008fe400000e0000 */
[----:B------:R-:W2:Y:S08]  /*5660*/  LDL.LU R0, [R1+0x60] ;  /* 0x0000600001007983 */ /* 0x000eb00000300800 */
[----:B------:R-:W-:Y:S01]  /*5670*/  UISETP.GE.U32.AND UP1, UPT, UR4, 0x13, UPT ;  /* 0x000000130400788c */ /* 0x000fe2000bf26070 */
[----:B------:R-:W-:-:S02]  /*5680*/  R2UR UR17, R227 ;  /* 0x00000000e31172ca */ /* 0x000fc400000e0000 */
[----:B------:R-:W-:-:S04]  /*5690*/  UIADD3 UR10, UR4, UR8, URZ ;  /* 0x00000008040a7290 */ /* 0x000fc8000fffe03f */
[----:B------:R-:W-:Y:S02]  /*56a0*/  UISETP.GT.U32.AND UP0, UPT, UR10, 0x12, UPT ;  /* 0x000000120a00788c */ /* 0x000fe4000bf04070 */
[----:B------:R-:W-:Y:S01]  /*56b0*/  UIMAD.WIDE.U32 UR8, UR10, -0x50d79435, URZ ;  /* 0xaf286bcb0a0878a5 */ /* 0x000fe2000f8e003f */
[--C-:B0-----:R-:W-:Y:S02]  /*56c0*/  SHF.R.U32.HI R25, RZ, 0x2, R2.reuse ;  /* 0x00000002ff197819 */ /* 0x101fe40000011602 */
[----:B------:R-:W-:Y:S01]  /*56d0*/  LOP3.LUT R26, R2, 0x60, RZ, 0xc0, !PT ;  /* 0x00000060021a7812 */ /* 0x000fe200078ec0ff */
[----:B------:R-:W-:Y:S01]  /*56e0*/  UISETP.LT.U32.AND UP0, UPT, UR4, 0x13, UP0 ;  /* 0x000000130400788c */ /* 0x000fe20008701070 */
[----:B------:R-:W-:Y:S01]  /*56f0*/  SHF.R.U32.HI R24, RZ, 0x7, R2 ;  /* 0x00000007ff187819 */ /* 0x000fe20000011602 */
[----:B------:R-:W-:Y:S01]  /*5700*/  UIADD3 UR4, UR10, -UR9, URZ ;  /* 0x800000090a047290 */ /* 0x000fe2000fffe03f */
[----:B------:R-:W-:Y:S02]  /*5710*/  LOP3.LUT R25, R25, 0x7, RZ, 0xc0, !PT ;  /* 0x0000000719197812 */ /* 0x000fe400078ec0ff */
[----:B------:R-:W-:Y:S01]  /*5720*/  SHF.R.U32.HI R26, RZ, 0x1, R26 ;  /* 0x00000001ff1a7819 */ /* 0x000fe2000001161a */
[----:B------:R-:W-:Y:S01]  /*5730*/  USEL UR12, URZ, 0x1, !UP0 ;  /* 0x000000013f0c7887 */ /* 0x000fe2000c000000 */
[----:B------:R-:W-:Y:S01]  /*5740*/  LOP3.LUT R24, R24, 0x1, RZ, 0xc0, !PT ;  /* 0x0000000118187812 */ /* 0x000fe200078ec0ff */
[----:B------:R-:W-:Y:S01]  /*5750*/  ULEA.HI UR4, UR4, UR9, URZ, 0x1f ;  /* 0x0000000904047291 */ /* 0x000fe2000f8ff83f */
[----:B------:R-:W-:Y:S01]  /*5760*/  IADD3 R29, RZ, -R26, -R25 ;  /* 0x8000001aff1d7210 */ /* 0x000fe20007ffe819 */
[----:B------:R-:W-:-:S02]  /*5770*/  ULOP3.LUT UR16, UR16, UR12, URZ, 0x3c, !UPT ;  /* 0x0000000c10107292 */ /* 0x000fc4000f8e3c3f */
[----:B------:R-:W-:Y:S01]  /*5780*/  USHF.R.U32.HI UR4, URZ, 0x4, UR4 ;  /* 0x000000043f047899 */ /* 0x000fe20008011604 */
[C---:B------:R-:W-:Y:S02]  /*5790*/  IMAD.SHL.U32 R30, R24.reuse, 0x40, RZ ;  /* 0x00000040181e7824 */ /* 0x040fe400078e00ff */
[----:B------:R-:W-:Y:S01]  /*57a0*/  IMAD R35, R24, -0x40, R29 ;  /* 0xffffffc018237824 */ /* 0x000fe200078e021d */
[----:B------:R-:W-:Y:S01]  /*57b0*/  LOP3.LUT R24, R2, 0x3, RZ, 0xc0, !PT ;  /* 0x0000000302187812 */ /* 0x000fe200078ec0ff */
[----:B------:R-:W-:Y:S02]  /*57c0*/  @UP1 ULOP3.LUT UR16, UR16, 0x1, UR4, 0x78, !UPT ;  /* 0x0000000110101892 */ /* 0x000fe4000f8e7804 */
[----:B------:R-:W-:Y:S02]  /*57d0*/  UIMAD UR4, UR4, -0x13, UR10 ;  /* 0xffffffed040478a4 */ /* 0x000fe4000f8e020a */
[----:B------:R-:W-:Y:S01]  /*57e0*/  IMAD R36, R24, -0x2, R28 ;  /* 0xfffffffe18247824 */ /* 0x000fe200078e021c */
[----:B------:R-:W-:Y:S01]  /*57f0*/  LOP3.LUT R27, R30, 0x40, R25, 0xe2, !PT ;  /* 0x000000401e1b7812 */ /* 0x000fe200078ee219 */
[----:B------:R-:W-:-:S02]  /*5800*/  IMAD.SHL.U32 R30, R2, 0x2, RZ ;  /* 0x00000002021e7824 */ /* 0x000fc400078e00ff */
[----:B----4-:R-:W-:Y:S02]  /*5810*/  IMAD R29, R3, 0xf0, RZ ;  /* 0x000000f0031d7824 */ /* 0x010fe400078e02ff */
[----:B------:R0:W5:Y:S03]  /*5820*/  LDL.LU R3, [R1+0x6c] ;  /* 0x00006c0001037983 */ /* 0x0001660000300800 */
[----:B------:R-:W-:Y:S01]  /*5830*/  ISETP.GE.AND P0, PT, R29, R28, PT ;  /* 0x0000001c1d00720c */ /* 0x000fe20003f06270 */
[----:B------:R0:W5:Y:S01]  /*5840*/  LDL.LU R2, [R1+0x68] ;  /* 0x0000680001027983 */ /* 0x0001620000300800 */
[C---:B--2---:R-:W-:Y:S02]  /*5850*/  IMAD.SHL.U32 R28, R0.reuse, 0x80, RZ ;  /* 0x00000080001c7824 */ /* 0x044fe400078e00ff */
[----:B------:R-:W-:-:S04]  /*5860*/  IMAD.WIDE R32, R0, 0x80, RZ ;  /* 0x0000008000207825 */ /* 0x000fc800078e02ff */
[----:B------:R-:W-:-:S05]  /*5870*/  IMAD.U32 R0, RZ, RZ, UR16 ;  /* 0x00000010ff007e24 */ /* 0x000fca000f8e00ff */
[----:B------:R1:W-:Y:S02]  /*5880*/  STL [R1+0x50], R0 ;  /* 0x0000500001007387 */ /* 0x0003e40000100800 */
[----:B-1----:R-:W-:-:S05]  /*5890*/  IMAD.U32 R0, RZ, RZ, UR4 ;  /* 0x00000004ff007e24 */ /* 0x002fca000f8e00ff */
[----:B------:R1:W-:Y:S04]  /*58a0*/  STL [R1+0x44], R0 ;  /* 0x0000440001007387 */ /* 0x0003e80000100800 */
[----:B-1----:R0:W5:Y:S01]  /*58b0*/  LDL.LU R0, [R1+0x64] ;  /* 0x0000640001007983 */ /* 0x0021620000300800 */
[----:B------:R-:W-:Y:S01]  /*58c0*/  USHF.R.S32.HI UR11, URZ, 0x1f, UR17 ;  /* 0x0000001f3f0b7899 */ /* 0x000fe20008011411 */
[----:B------:R-:W-:Y:S02]  /*58d0*/  LOP3.LUT R30, R29, 0x6, R30, 0xf8, !PT ;  /* 0x000000061d1e7812 */ /* 0x000fe400078ef81e */
[----:B------:R-:W-:Y:S01]  /*58e0*/  ISETP.GE.OR P0, PT, R28, UR13, P0 ;  /* 0x0000000d1c007c0c */ /* 0x000fe20008706670 */
[----:B------:R-:W-:Y:S01]  /*58f0*/  UIMAD UR8, UR11, UR14, URZ ;  /* 0x0000000e0b0872a4 */ /* 0x000fe2000f8e023f */
[----:B------:R-:W-:Y:S01]  /*5900*/  SHF.R.S32.HI R31, RZ, 0x1f, R30 ;  /* 0x0000001fff1f7819 */ /* 0x000fe2000001141e */
[----:B------:R-:W-:-:S02]  /*5910*/  IMAD.U32 R25, RZ, RZ, UR14 ;  /* 0x0000000eff197e24 */ /* 0x000fc4000f8e00ff */
[----:B------:R-:W-:Y:S02]  /*5920*/  UIMAD UR8, UR17, UR15, UR8 ;  /* 0x0000000f110872a4 */ /* 0x000fe4000f8e0208 */
[----:B------:R-:W-:Y:S01]  /*5930*/  IMAD.WIDE.U32 R24, R25, UR17, R30 ;  /* 0x0000001119187c25 */ /* 0x000fe2000f8e001e */
[----:B------:R-:W-:-:S03]  /*5940*/  IADD3 R35, -R28, UR13, R35 ;  /* 0x0000000d1c237c10 */ /* 0x000fc6000fffe123 */
[----:B------:R-:W-:Y:S01]  /*5950*/  VIADD R25, R25, UR8 ;  /* 0x0000000819197c36 */ /* 0x000fe20008000000 */
[----:B------:R-:W-:Y:S01]  /*5960*/  LOP3.LUT R39, R32, R27, R26, 0xfe, !PT ;  /* 0x0000001b20277212 */ /* 0x000fe200078efe1a */
[----:B------:R-:W-:Y:S02]  /*5970*/  IMAD.IADD R36, R36, 0x1, -R29 ;  /* 0x0000000124247824 */ /* 0x000fe400078e0a1d */
[----:B------:R-:W-:Y:S01]  /*5980*/  IMAD.MOV.U32 R34, RZ, RZ, -0x1 ;  /* 0xffffffffff227424 */ /* 0x000fe200078e00ff */
[----:B0-----:R-:W-:Y:S06]  /*5990*/  @P0 BRA `(.L_x_38) ;  /* 0x0000008800cc0947 */ /* 0x001fec0003800000 */
[----:B------:R-:W0:Y:S01]  /*59a0*/  LDC.64 R28, c[0x0][0x5c8] ;  /* 0x00017200ff1c7b82 */ /* 0x000e220000000a00 */
[----:B------:R-:W-:Y:S01]  /*59b0*/  ULDC.64 UR8, c[0x0][0x5c0] ;  /* 0x0001700000087ab9 */ /* 0x000fe20000000a00 */
[----:B------:R-:W-:Y:S01]  /*59c0*/  BSSY B0, `(.L_x_38) ;  /* 0x00008b0000007945 */ /* 0x000fe20003800000 */
[-C--:B0-----:R-:W-:Y:S02]  /*59d0*/  IMAD R26, R33, R28.reuse, RZ ;  /* 0x0000001c211a7224 */ /* 0x081fe400078e02ff */
[----:B------:R-:W-:-:S04]  /*59e0*/  IMAD.WIDE.U32 R24, R39, R28, R24 ;  /* 0x0000001c27187225 */ /* 0x000fc800078e0018 */
[----:B------:R-:W-:Y:S01]  /*59f0*/  IMAD R27, R39, R29, R26 ;  /* 0x0000001d271b7224 */ /* 0x000fe200078e021a */
[----:B------:R-:W-:Y:S02]  /*5a00*/  LEA R26, P0, R28, R24, 0x3 ;  /* 0x000000181c1a7211 */ /* 0x000fe400078018ff */
[----:B------:R-:W-:Y:S01]  /*5a10*/  IADD3 R24, P1, R24, UR8, RZ ;  /* 0x0000000818187c10 */ /* 0x000fe2000ff3e0ff */
[----:B------:R-:W-:Y:S01]  /*5a20*/  IMAD.IADD R27, R25, 0x1, R27 ;  /* 0x00000001191b7824 */ /* 0x000fe200078e021b */
[----:B------:R-:W-:-:S04]  /*5a30*/  IADD3 R26, P2, R26, UR8, RZ ;  /* 0x000000081a1a7c10 */ /* 0x000fc8000ff5e0ff */
[----:B------:R-:W-:Y:S02]  /*5a40*/  LEA.HI.X R28, R28, R27, R29, 0x3, P0 ;  /* 0x0000001b1c1c7211 */ /* 0x000fe400000f1c1d */
[----:B------:R-:W-:Y:S02]  /*5a50*/  FSETP.NEU.AND P0, PT, RZ, UR6, PT ;  /* 0x00000006ff007c0b */ /* 0x000fe4000bf0d000 */
[----:B------:R-:W-:Y:S02]  /*5a60*/  IADD3.X R25, R27, UR9, RZ, P1, !PT ;  /* 0x000000091b197c10 */ /* 0x000fe40008ffe4ff */
[----:B------:R-:W-:-:S09]  /*5a70*/  IADD3.X R27, R28, UR9, RZ, P2, !PT ;  /* 0x000000091c1b7c10 */ /* 0x000fd200097fe4ff */
[----:B------:R-:W-:Y:S05]  /*5a80*/  @!P0 BRA `(.L_x_39) ;  /* 0x0000006400e48947 */ /* 0x000fea0003800000 */
[----:B------:R-:W-:Y:S01]  /*5a90*/  R2UR UR10, R227 ;  /* 0x00000000e30a72ca */ /* 0x000fe200000e0000 */
[----:B------:R-:W-:Y:S01]  /*5aa0*/  ULDC.64 UR8, c[0x0][0x5b8] ;  /* 0x00016e0000087ab9 */ /* 0x000fe20000000a00 */
[----:B------:R-:W-:Y:S01]  /*5ab0*/  ISETP.GE.AND P0, PT, R36, 0x1, PT ;  /* 0x000000012400780c */ /* 0x000fe20003f06270 */
[----:B------:R-:W-:Y:S02]  /*5ac0*/  UIMAD UR4, UR11, UR8, URZ ;  /* 0x000000080b0472a4 */ /* 0x000fe4000f8e023f */
[----:B------:R-:W-:Y:S01]  /*5ad0*/  IMAD.U32 R29, RZ, RZ, UR8 ;  /* 0x00000008ff1d7e24 */ /* 0x000fe2000f8e00ff */
[----:B------:R-:W-:Y:S01]  /*5ae0*/  BSSY B1, `(.L_x_40) ;  /* 0x000000f000017945 */ /* 0x000fe20003800000 */
[----:B------:R-:W-:-:S06]  /*5af0*/  ISETP.LT.OR P4, PT, R35, 0x1, !P0 ;  /* 0x000000012300780c */ /* 0x000fcc0004781670 */
[----:B------:R-:W-:Y:S02]  /*5b00*/  UIMAD UR4, UR10, UR9, UR4 ;  /* 0x000000090a0472a4 */ /* 0x000fe4000f8e0204 */
[----:B------:R-:W-:Y:S01]  /*5b10*/  IMAD.WIDE.U32 R30, R29, UR10, R30 ;  /* 0x0000000a1d1e7c25 */ /* 0x000fe2000f8e001e */
[----:B------:R-:W-:Y:S01]  /*5b20*/  ULDC.64 UR8, c[0x0][0x5b0] ;  /* 0x00016c0000087ab9 */ /* 0x000fe20000000a00 */
[----:B------:R-:W-:Y:S02]  /*5b30*/  ULDC.64 UR10, c[0x0][0x5a8] ;  /* 0x00016a00000a7ab9 */ /* 0x000fe40000000a00 */
[----:B------:R-:W-:Y:S02]  /*5b40*/  IMAD R37, R33, UR8, RZ ;  /* 0x0000000821257c24 */ /* 0x000fe4000f8e02ff */
[----:B------:R-:W-:Y:S02]  /*5b50*/  VIADD R31, R31, UR4 ;  /* 0x000000041f1f7c36 */ /* 0x000fe40008000000 */
[----:B------:R-:W-:-:S02]  /*5b60*/  IMAD R37, R39, UR9, R37 ;  /* 0x0000000927257c24 */ /* 0x000fc4000f8e0225 */
[----:B------:R-:W-:-:S03]  /*5b70*/  IMAD.WIDE.U32 R28, R39, UR8, R30 ;  /* 0x00000008271c7c25 */ /* 0x000fc6000f8e001e */
[----:B------:R-:W-:-:S04]  /*5b80*/  IADD3 R28, P1, R28, UR10, RZ ;  /* 0x0000000a1c1c7c10 */ /* 0x000fc8000ff3e0ff */
[--C-:B------:R-:W-:Y:S02]  /*5b90*/  IADD3.X R29, R29, UR11, R37.reuse, P1, !PT ;  /* 0x0000000b1d1d7c10 */ /* 0x100fe40008ffe425 */
[----:B------:R-:W-:Y:S01]  /*5ba0*/  PRMT R37, RZ, 0x7610, R37 ;  /* 0x00007610ff257816 */ /* 0x000fe20000000025 */
[----:B------:R-:W-:Y:S06]  /*5bb0*/  @P4 BRA `(.L_x_41) ;  /* 0x0000000000044947 */ /* 0x000fec0003800000 */
[----:B------:R0:W5:Y:S02]  /*5bc0*/  LDG.E.U8 R37, desc[UR56][R28.64] ;  /* 0x000000381c257981 */ /* 0x000164000c1e1100 */
.L_x_41:
[----:B------:R-:W-:Y:S05]  /*5bd0*/  BSYNC B1 ;  /* 0x0000000000017941 */ /* 0x000fea0003800000 */
.L_x_40:
[----:B-----5:R-:W-:Y:S01]  /*5be0*/  LOP3.LUT R37, R37, 0xff, RZ, 0xc0, !PT ;  /* 0x000000ff25257812 */ /* 0x020fe200078ec0ff */
[----:B------:R-:W-:Y:S01]  /*5bf0*/  BSSY B1, `(.L_x_42) ;  /* 0x000000c000017945 */ /* 0x000fe20003800000 */
[----:B------:R-:W-:Y:S02]  /*5c00*/  ISETP.GE.AND P1, PT, R36, 0x2, PT ;  /* 0x000000022400780c */ /* 0x000fe40003f26270 */
[----:B------:R-:W-:Y:S02]  /*5c10*/  F2FP.F16.E4M3.UNPACK_B R37, R37 ;  /* 0x00000025ff25723e */ /* 0x000fe400020006ff */
[----:B------:R-:W-:-:S03]  /*5c20*/  ISETP.LT.OR P2, PT, R35, 0x1, !P1 ;  /* 0x000000012300780c */ /* 0x000fc60004f41670 */
[----:B------:R-:W-:-:S05]  /*5c30*/  HADD2.F32 R37, -RZ, R37.H0_H0 ;  /* 0x20000025ff257230 */ /* 0x000fca0000004100 */
[----:B------:R-:W-:-:S04]  /*5c40*/  FMUL R37, R37, UR6 ;  /* 0x0000000625257c20 */ /* 0x000fc80008400000 */
[----:B------:R-:W-:-:S05]  /*5c50*/  FFMA R37, R226, UR5, R37 ;  /* 0x00000005e2257c23 */ /* 0x000fca0008000025 */
[----:B------:R-:W-:Y:S02]  /*5c60*/  F2FP.SATFINITE.E4M3.F32.PACK_AB_MERGE_C R41, RZ, R37, RZ ;  /* 0x00000025ff29723e */ /* 0x000fe400048070ff */
[----:B------:R-:W-:-:S03]  /*5c70*/  PRMT R37, RZ, 0x7610, R37 ;  /* 0x00007610ff257816 */ /* 0x000fc60000000025 */
[----:B------:R1:W-:Y:S01]  /*5c80*/  @!P4 STG.E.U8 desc[UR56][R24.64], R41 ;  /* 0x000000291800c986 */ /* 0x0003e2000c101138 */
[----:B------:R-:W-:Y:S05]  /*5c90*/  @P2 BRA `(.L_x_43) ;  /* 0x0000000000042947 */ /* 0x000fea0003800000 */
[----:B------:R2:W5:Y:S02]  /*5ca0*/  LDG.E.U8 R37, desc[UR56][R28.64+0x1] ;  /* 0x000001381c257981 */ /* 0x000564000c1e1100 */
.L_x_43:
[----:B------:R-:W-:Y:S05]  /*5cb0*/  BSYNC B1 ;  /* 0x0000000000017941 */ /* 0x000fea0003800000 */
.L_x_42:
[----:B-----5:R-:W-:Y:S01]  /*5cc0*/  LOP3.LUT R37, R37, 0xff, RZ, 0xc0, !PT ;  /* 0x000000ff25257812 */ /* 0x020fe200078ec0ff */
[----:B------:R-:W-:Y:S01]  /*5cd0*/  BSSY B1, `(.L_x_44) ;  /* 0x0000012000017945 */ /* 0x000fe20003800000 */
[----:B------:R-:W-:Y:S02]  /*5ce0*/  IADD3 R39, P4, R39, 0x8, RZ ;  /* 0x0000000827277810 */ /* 0x000fe40007f9e0ff */
[----:B------:R-:W-:Y:S02]  /*5cf0*/  F2FP.F16.E4M3.UNPACK_B R37, R37 ;  /* 0x00000025ff25723e */ /* 0x000fe400020006ff */
[----:B------:R-:W-:Y:S01]  /*5d00*/  ISETP.LT.OR P0, PT, R35, 0x9, !P0 ;  /* 0x000000092300780c */ /* 0x000fe20004701670 */
[----:B------:R-:W-:Y:S02]  /*5d10*/  IMAD.X R33, RZ, RZ, R33, P4 ;  /* 0x000000ffff217224 */ /* 0x000fe400020e0621 */
[----:B------:R-:W-:Y:S02]  /*5d20*/  HADD2.F32 R37, -RZ, R37.H0_H0 ;  /* 0x20000025ff257230 */ /* 0x000fe40000004100 */
[----:B------:R-:W-:-:S02]  /*5d30*/  IMAD R38, R33, UR8, RZ ;  /* 0x0000000821267c24 */ /* 0x000fc4000f8e02ff */
[----:B------:R-:W-:-:S04]  /*5d40*/  IMAD.WIDE.U32 R30, R39, UR8, R30 ;  /* 0x00000008271e7c25 */ /* 0x000fc8000f8e001e */
[----:B------:R-:W-:Y:S01]  /*5d50*/  FMUL R32, R37, UR6 ;  /* 0x0000000625207c20 */ /* 0x000fe20008400000 */
[----:B------:R-:W-:-:S03]  /*5d60*/  IMAD R39, R39, UR9, R38 ;  /* 0x0000000927277c24 */ /* 0x000fc6000f8e0226 */
[----:B------:R-:W-:Y:S01]  /*5d70*/  FFMA R32, R225, UR5, R32 ;  /* 0x00000005e1207c23 */ /* 0x000fe20008000020 */
[----:B------:R-:W-:-:S04]  /*5d80*/  IADD3 R30, P4, R30, UR10, RZ ;  /* 0x0000000a1e1e7c10 */ /* 0x000fc8000ff9e0ff */
[----:B------:R-:W-:Y:S02]  /*5d90*/  F2FP.SATFINITE.E4M3.F32.PACK_AB_MERGE_C R33, RZ, R32, RZ ;  /* 0x00000020ff21723e */ /* 0x000fe400048070ff */
[----:B------:R-:W-:Y:S02]  /*5da0*/  IADD3.X R31, R31, UR11, R39, P4, !PT ;  /* 0x0000000b1f1f7c10 */ /* 0x000fe4000a7fe427 */
[----:B------:R-:W-:Y:S01]  /*5db0*/  PRMT R32, RZ, 0x7610, R32 ;  /* 0x00007610ff207816 */ /* 0x000fe20000000020 */
[----:B------:R3:W-:Y:S01]  /*5dc0*/  @!P2 STG.E.U8 desc[UR56][R24.64+0x1], R33 ;  /* 0x000001211800a986 */ /* 0x0007e2000c101138 */
[----:B------:R-:W-:Y:S05]  /*5dd0*/  @P0 BRA `(.L_x_45) ;  /* 0x0000000000040947 */ /* 0x000fea0003800000 */
[----:B------:R4:W5:Y:S02]  /*5de0*/  LDG.E.U8 R32, desc[UR56][R30.64] ;  /* 0x000000381e207981 */ /* 0x000964000c1e1100 */
.L_x_45:
[----:B------:R-:W-:Y:S05]  /*5df0*/  BSYNC B1 ;  /* 0x0000000000017941 */ /* 0x000fea0003800000 */
.L_x_44:
[----:B-----5:R-:W-:Y:S01]  /*5e00*/  LOP3.LUT R32, R32, 0xff, RZ, 0xc0, !PT ;  /* 0x000000ff20207812 */ /* 0x020fe200078ec0ff */
[----:B------:R-:W-:Y:S01]  /*5e10*/  BSSY B1, `(.L_x_46) ;  /* 0x000000b000017945 */ /* 0x000fe20003800000 */
[----:B------:R-:W-:Y:S02]  /*5e20*/  ISETP.LT.OR P1, PT, R35, 0x9, !P1 ;  /* 0x000000092300780c */ /* 0x000fe40004f21670 */
[----:B------:R-:W-:-:S05]  /*5e30*/  F2FP.F16.E4M3.UNPACK_B R32, R32 ;  /* 0x00000020ff20723e */ /* 0x000fca00020006ff */
[----:B------:R-:W-:-:S05]  /*5e40*/  HADD2.F32 R32, -RZ, R32.H0_H0 ;  /* 0x20000020ff207230 */ /* 0x000fca0000004100 */
[----:B---3--:R-:W-:Y:S01]  /*5e50*/  FMUL R33, R32, UR6 ;  /* 0x0000000620217c20 */ /* 0x008fe20008400000 */
[----:B------:R-:W-:-:S03]  /*5e60*/  PRMT R32, RZ, 0x7610, R32 ;  /* 0x00007610ff207816 */ /* 0x000fc60000000020 */
[----:B------:R-:W-:-:S05]  /*5e70*/  FFMA R33, R224, UR5, R33 ;  /* 0x00000005e0217c23 */ /* 0x000fca0008000021 */
[----:B------:R-:W-:-:S05]  /*5e80*/  F2FP.SATFINITE.E4M3.F32.PACK_AB_MERGE_C R33, RZ, R33, RZ ;  /* 0x00000021ff21723e */ /* 0x000fca00048070ff */
[----:B------:R3:W-:Y:S01]  /*5e90*/  @!P0 STG.E.U8 desc[UR56][R26.64], R33 ;  /* 0x000000211a008986 */ /* 0x0007e2000c101138 */
[----:B------:R-:W-:Y:S05]  /*5ea0*/  @P1 BRA `(.L_x_47) ;  /* 0x0000000000041947 */ /* 0x000fea0003800000 */
[----:B------:R0:W5:Y:S02]  /*5eb0*/  LDG.E.U8 R32, desc[UR56][R30.64+0x1] ;  /* 0x000001381e207981 */ /* 0x000164000c1e1100 */
.L_x_47:
[----:B------:R-:W-:Y:S05]  /*5ec0*/  BSYNC B1 ;  /* 0x0000000000017941 */ /* 0x000fea0003800000 */
.L_x_46:
        /* <DEDUP_REMOVED lines=8> */
[----:B---3--:R-:W-:Y:S02]  /*5f50*/  F2FP.SATFINITE.E4M3.F32.PACK_AB_MERGE_C R33, RZ, R32, RZ ;  /* 0x00000020ff21723e */ /* 0x008fe400048070ff */
[----:B------:R-:W-:-:S03]  /*5f60*/  PRMT R32, RZ, 0x7610, R32 ;  /* 0x00007610ff207816 */ /* 0x000fc60000000020 */
[----:B------:R3:W-:Y:S01]  /*5f70*/  @!P1 STG.E.U8 desc[UR56][R26.64+0x1], R33 ;  /* 0x000001211a009986 */ /* 0x0007e2000c101138 */
[----:B------:R-:W-:Y:S05]  /*5f80*/  @P2 BRA `(.L_x_49) ;  /* 0x0000000000042947 */ /* 0x000fea0003800000 */
[----:B------:R0:W5:Y:S02]  /*5f90*/  LDG.E.U8 R32, desc[UR56][R28.64+0x8] ;  /* 0x000008381c207981 */ /* 0x000164000c1e1100 */
.L_x_49:
[----:B------:R-:W-:Y:S05]  /*5fa0*/  BSYNC B1 ;  /* 0x0000000000017941 */ /* 0x000fea0003800000 */
.L_x_48:
[----:B-----5:R-:W-:Y:S01]  /*5fb0*/  LOP3.LUT R32, R32, 0xff, RZ, 0xc0, !PT ;  /* 0x000000ff20207812 */ /* 0x020fe200078ec0ff */
[----:B------:R-:W-:Y:S01]  /*5fc0*/  BSSY B1, `(.L_x_50) ;  /* 0x000000c000017945 */ /* 0x000fe20003800000 */
[----:B------:R-:W-:Y:S02]  /*5fd0*/  ISETP.GE.AND P1, PT, R36, 0xa, PT ;  /* 0x0000000a2400780c */ /* 0x000fe40003f26270 */
[----:B------:R-:W-:Y:S02]  /*5fe0*/  F2FP.F16.E4M3.UNPACK_B R32, R32 ;  /* 0x00000020ff20723e */ /* 0x000fe400020006ff */
[----:B------:R-:W-:-:S03]  /*5ff0*/  ISETP.LT.OR P4, PT, R35, 0x1, !P1 ;  /* 0x000000012300780c */ /* 0x000fc60004f81670 */
        /* <DEDUP_REMOVED lines=8> */
.L_x_51:
[----:B------:R-:W-:Y:S05]  /*6080*/  BSYNC B1 ;  /* 0x0000000000017941 */ /* 0x000fea0003800000 */
.L_x_50:
[----:B-----5:R-:W-:Y:S01]  /*6090*/  LOP3.LUT R32, R32, 0xff, RZ, 0xc0, !PT ;  /* 0x000000ff20207812 */ /* 0x020fe200078ec0ff */
[----:B------:R-:W-:Y:S01]  /*60a0*/  BSSY B1, `(.L_x_52) ;  /* 0x000000b000017945 */ /* 0x000fe20003800000 */
[----:B------:R-:W-:Y:S02]  /*60b0*/  ISETP.LT.OR P0, PT, R35, 0x9, !P0 ;  /* 0x000000092300780c */ /* 0x000fe40004701670 */
[----:B------:R-:W-:-:S05]  /*60c0*/  F2FP.F16.E4M3.UNPACK_B R32, R32 ;  /* 0x00000020ff20723e */ /* 0x000fca00020006ff */
        /* <DEDUP_REMOVED lines=8> */
.L_x_53:
[----:B------:R-:W-:Y:S05]  /*6150*/  BSYNC B1 ;  /* 0x0000000000017941 */ /* 0x000fea0003800000 */
.L_x_52:
        /* <DEDUP_REMOVED lines=12> */
.L_x_55:
[----:B------:R-:W-:Y:S05]  /*6220*/  BSYNC B1 ;  /* 0x0000000000017941 */ /* 0x000fea0003800000 */
.L_x_54:
        /* <DEDUP_REMOVED lines=13> */
.L_x_57:
[----:B------:R-:W-:Y:S05]  /*6300*/  BSYNC B1 ;  /* 0x0000000000017941 */ /* 0x000fea0003800000 */
.L_x_56:
        /* <DEDUP_REMOVED lines=13> */
.L_x_59:
[----:B------:R-:W-:Y:S05]  /*63e0*/  BSYNC B1 ;  /* 0x0000000000017941 */ /* 0x000fea0003800000 */
.L_x_58:
        /* <DEDUP_REMOVED lines=12> */
.L_x_61:
[----:B------:R-:W-:Y:S05]  /*64b0*/  BSYNC B1 ;  /* 0x0000000000017941 */ /* 0x000fea0003800000 */
.L_x_60:
        /* <DEDUP_REMOVED lines=12> */
.L_x_63:
[----:B------:R-:W-:Y:S05]  /*6580*/  BSYNC B1 ;  /* 0x0000000000017941 */ /* 0x000fea0003800000 */
.L_x_62:
        /* <DEDUP_REMOVED lines=13> */
.L_x_65:
[----:B------:R-:W-:Y:S05]  /*6660*/  BSYNC B1 ;  /* 0x0000000000017941 */ /* 0x000fea0003800000 */
.L_x_64:
        /* <DEDUP_REMOVED lines=13> */
.L_x_67:
[----:B------:R-:W-:Y:S05]  /*6740*/  BSYNC B1 ;  /* 0x0000000000017941 */ /* 0x000fea0003800000 */
.L_x_66:
        /* <DEDUP_REMOVED lines=12> */
.L_x_69:
[----:B------:R-:W-:Y:S05]  /*6810*/  BSYNC B1 ;  /* 0x0000000000017941 */ /* 0x000fea0003800000 */
.L_x_68:
        /* <DEDUP_REMOVED lines=12> */
.L_x_71:
[----:B------:R-:W-:Y:S05]  /*68e0*/  BSYNC B1 ;  /* 0x0000000000017941 */ /* 0x000fea0003800000 */
.L_x_70:
        /* <DEDUP_REMOVED lines=13> */
.L_x_73:
[----:B------:R-:W-:Y:S05]  /*69c0*/  BSYNC B1 ;  /* 0x0000000000017941 */ /* 0x000fea0003800000 */
.L_x_72:
        /* <DEDUP_REMOVED lines=13> */
.L_x_75:
[----:B------:R-:W-:Y:S05]  /*6aa0*/  BSYNC B1 ;  /* 0x0000000000017941 */ /* 0x000fea0003800000 */
.L_x_74:
        /* <DEDUP_REMOVED lines=12> */
.L_x_77:
[----:B------:R-:W-:Y:S05]  /*6b70*/  BSYNC B1 ;  /* 0x0000000000017941 */ /* 0x000fea0003800000 */
.L_x_76:
        /* <DEDUP_REMOVED lines=12> */
.L_x_79:
[----:B------:R-:W-:Y:S05]  /*6c40*/  BSYNC B1 ;  /* 0x0000000000017941 */ /* 0x000fea0003800000 */
.L_x_78:
        /* <DEDUP_REMOVED lines=13> */
.L_x_81:
[----:B------:R-:W-:Y:S05]  /*6d20*/  BSYNC B1 ;  /* 0x0000000000017941 */ /* 0x000fea0003800000 */
.L_x_80:
        /* <DEDUP_REMOVED lines=13> */
.L_x_83:
[----:B------:R-:W-:Y:S05]  /*6e00*/  BSYNC B1 ;  /* 0x0000000000017941 */ /* 0x000fea0003800000 */
.L_x_82:
        /* <DEDUP_REMOVED lines=12> */
.L_x_85:
[----:B------:R-:W-:Y:S05]  /*6ed0*/  BSYNC B1 ;  /* 0x0000000000017941 */ /* 0x000fea0003800000 */
.L_x_84:
        /* <DEDUP_REMOVED lines=12> */
.L_x_87:
[----:B------:R-:W-:Y:S05]  /*6fa0*/  BSYNC B1 ;  /* 0x0000000000017941 */ /* 0x000fea0003800000 */
.L_x_86:
        /* <DEDUP_REMOVED lines=13> */
.L_x_89:
[----:B------:R-:W-:Y:S05]  /*7080*/  BSYNC B1 ;  /* 0x0000000000017941 */ /* 0x000fea0003800000 */
.L_x_88:
        /* <DEDUP_REMOVED lines=13> */
.L_x_91:
[----:B------:R-:W-:Y:S05]  /*7160*/  BSYNC B1 ;  /* 0x0000000000017941 */ /* 0x000fea0003800000 */
.L_x_90:
        /* <DEDUP_REMOVED lines=12> */
.L_x_93:
[----:B------:R-:W-:Y:S05]  /*7230*/  BSYNC B1 ;  /* 0x0000000000017941 */ /* 0x000fea0003800000 */
.L_x_92:
        /* <DEDUP_REMOVED lines=12> */
.L_x_95:
[----:B------:R-:W-:Y:S05]  /*7300*/  BSYNC B1 ;  /* 0x0000000000017941 */ /* 0x000fea0003800000 */
.L_x_94:
        /* <DEDUP_REMOVED lines=13> */
.L_x_97:
[----:B------:R-:W-:Y:S05]  /*73e0*/  BSYNC B1 ;  /* 0x0000000000017941 */ /* 0x000fea0003800000 */
.L_x_96:
        /* <DEDUP_REMOVED lines=13> */
.L_x_99:
[----:B------:R-:W-:Y:S05]  /*74c0*/  BSYNC B1 ;  /* 0x0000000000017941 */ /* 0x000fea0003800000 */
.L_x_98:
        /* <DEDUP_REMOVED lines=12> */
.L_x_101:
[----:B------:R-:W-:Y:S05]  /*7590*/  BSYNC B1 ;  /* 0x0000000000017941 */ /* 0x000fea0003800000 */
.L_x_100:
        /* <DEDUP_REMOVED lines=12> */
.L_x_103:
[----:B------:R-:W-:Y:S05]  /*7660*/  BSYNC B1 ;  /* 0x0000000000017941 */ /* 0x000fea0003800000 */
.L_x_102:
        /* <DEDUP_REMOVED lines=13> */
.L_x_105:
[----:B------:R-:W-:Y:S05]  /*7740*/  BSYNC B1 ;  /* 0x0000000000017941 */ /* 0x000fea0003800000 */
.L_x_104:
        /* <DEDUP_REMOVED lines=13> */
.L_x_107:
[----:B------:R-:W-:Y:S05]  /*7820*/  BSYNC B1 ;  /* 0x0000000000017941 */ /* 0x000fea0003800000 */
.L_x_106:
        /* <DEDUP_REMOVED lines=12> */
.L_x_109:
[----:B------:R-:W-:Y:S05]  /*78f0*/  BSYNC B1 ;  /* 0x0000000000017941 */ /* 0x000fea0003800000 */
.L_x_108:
        /* <DEDUP_REMOVED lines=12> */
.L_x_111:
[----:B------:R-:W-:Y:S05]  /*79c0*/  BSYNC B1 ;  /* 0x0000000000017941 */ /* 0x000fea0003800000 */
.L_x_110:
        /* <DEDUP_REMOVED lines=13> */
.L_x_113:
[----:B------:R-:W-:Y:S05]  /*7aa0*/  BSYNC B1 ;  /* 0x0000000000017941 */ /* 0x000fea0003800000 */
.L_x_112:
        /* <DEDUP_REMOVED lines=13> */
.L_x_115:
[----:B------:R-:W-:Y:S05]  /*7b80*/  BSYNC B1 ;  /* 0x0000000000017941 */ /* 0x000fea0003800000 */
.L_x_114:
        /* <DEDUP_REMOVED lines=12> */
.L_x_117:
[----:B------:R-:W-:Y:S05]  /*7c50*/  BSYNC B1 ;  /* 0x0000000000017941 */ /* 0x000fea0003800000 */
.L_x_116:
        /* <DEDUP_REMOVED lines=12> */
.L_x_119:
[----:B------:R-:W-:Y:S05]  /*7d20*/  BSYNC B1 ;  /* 0x0000000000017941 */ /* 0x000fea0003800000 */
.L_x_118:
        /* <DEDUP_REMOVED lines=13> */
.L_x_121:
[----:B------:R-:W-:Y:S05]  /*7e00*/  BSYNC B1 ;  /* 0x0000000000017941 */ /* 0x000fea0003800000 */
.L_x_120:
        /* <DEDUP_REMOVED lines=13> */
.L_x_123:
[----:B------:R-:W-:Y:S05]  /*7ee0*/  BSYNC B1 ;  /* 0x0000000000017941 */ /* 0x000fea0003800000 */
.L_x_122:
        /* <DEDUP_REMOVED lines=12> */
.L_x_125:
[----:B------:R-:W-:Y:S05]  /*7fb0*/  BSYNC B1 ;  /* 0x0000000000017941 */ /* 0x000fea0003800000 */
.L_x_124:
        /* <DEDUP_REMOVED lines=12> */
.L_x_127:
[----:B------:R-:W-:Y:S05]  /*8080*/  BSYNC B1 ;  /* 0x0000000000017941 */ /* 0x000fea0003800000 */
.L_x_126:
        /* <DEDUP_REMOVED lines=13> */
.L_x_129:
[----:B------:R-:W-:Y:S05]  /*8160*/  BSYNC B1 ;  /* 0x0000000000017941 */ /* 0x000fea0003800000 */
.L_x_128:
        /* <DEDUP_REMOVED lines=13> */
.L_x_131:
[----:B------:R-:W-:Y:S05]  /*8240*/  BSYNC B1 ;  /* 0x0000000000017941 */ /* 0x000fea0003800000 */
.L_x_130:
        /* <DEDUP_REMOVED lines=12> */
.L_x_133:
[----:B------:R-:W-:Y:S05]  /*8310*/  BSYNC B1 ;  /* 0x0000000000017941 */ /* 0x000fea0003800000 */
.L_x_132:
        /* <DEDUP_REMOVED lines=12> */
.L_x_135:
[----:B------:R-:W-:Y:S05]  /*83e0*/  BSYNC B1 ;  /* 0x0000000000017941 */ /* 0x000fea0003800000 */
.L_x_134:
        /* <DEDUP_REMOVED lines=13> */
.L_x_137:
[----:B------:R-:W-:Y:S05]  /*84c0*/  BSYNC B1 ;  /* 0x0000000000017941 */ /* 0x000fea0003800000 */
.L_x_136:
        /* <DEDUP_REMOVED lines=13> */
.L_x_139:
[----:B------:R-:W-:Y:S05]  /*85a0*/  BSYNC B1 ;  /* 0x0000000000017941 */ /* 0x000fea0003800000 */
.L_x_138:
        /* <DEDUP_REMOVED lines=12> */
.L_x_141:
[----:B------:R-:W-:Y:S05]  /*8670*/  BSYNC B1 ;  /* 0x0000000000017941 */ /* 0x000fea0003800000 */
.L_x_140:
        /* <DEDUP_REMOVED lines=12> */
.L_x_143:
[----:B------:R-:W-:Y:S05]  /*8740*/  BSYNC B1 ;  /* 0x0000000000017941 */ /* 0x000fea0003800000 */
.L_x_142:
        /* <DEDUP_REMOVED lines=13> */
.L_x_145:
[----:B------:R-:W-:Y:S05]  /*8820*/  BSYNC B1 ;  /* 0x0000000000017941 */ /* 0x000fea0003800000 */
.L_x_144:
        /* <DEDUP_REMOVED lines=13> */
.L_x_147:
[----:B------:R-:W-:Y:S05]  /*8900*/  BSYNC B1 ;  /* 0x0000000000017941 */ /* 0x000fea0003800000 */
.L_x_146:
        /* <DEDUP_REMOVED lines=12> */
.L_x_149:
[----:B------:R-:W-:Y:S05]  /*89d0*/  BSYNC B1 ;  /* 0x0000000000017941 */ /* 0x000fea0003800000 */
.L_x_148:
        /* <DEDUP_REMOVED lines=12> */
.L_x_151:
[----:B------:R-:W-:Y:S05]  /*8aa0*/  BSYNC B1 ;  /* 0x0000000000017941 */ /* 0x000fea0003800000 */
.L_x_150:
        /* <DEDUP_REMOVED lines=13> */
.L_x_153:
[----:B------:R-:W-:Y:S05]  /*8b80*/  BSYNC B1 ;  /* 0x0000000000017941 */ /* 0x000fea0003800000 */
.L_x_152:
        /* <DEDUP_REMOVED lines=13> */
.L_x_155:
[----:B------:R-:W-:Y:S05]  /*8c60*/  BSYNC B1 ;  /* 0x0000000000017941 */ /* 0x000fea0003800000 */
.L_x_154:
        /* <DEDUP_REMOVED lines=12> */
.L_x_157:
[----:B------:R-:W-:Y:S05]  /*8d30*/  BSYNC B1 ;  /* 0x0000000000017941 */ /* 0x000fea0003800000 */
.L_x_156:
        /* <DEDUP_REMOVED lines=12> */
.L_x_159:
[----:B------:R-:W-:Y:S05]  /*8e00*/  BSYNC B1 ;  /* 0x0000000000017941 */ /* 0x000fea0003800000 */
.L_x_158:
        /* <DEDUP_REMOVED lines=13> */
.L_x_161:
[----:B------:R-:W-:Y:S05]  /*8ee0*/  BSYNC B1 ;  /* 0x0000000000017941 */ /* 0x000fea0003800000 */
.L_x_160:
        /* <DEDUP_REMOVED lines=13> */
.L_x_163:
[----:B------:R-:W-:Y:S05]  /*8fc0*/  BSYNC B1 ;  /* 0x0000000000017941 */ /* 0x000fea0003800000 */
.L_x_162:
        /* <DEDUP_REMOVED lines=12> */
.L_x_165:
[----:B------:R-:W-:Y:S05]  /*9090*/  BSYNC B1 ;  /* 0x0000000000017941 */ /* 0x000fea0003800000 */
.L_x_164:
        /* <DEDUP_REMOVED lines=12> */
.L_x_167:
[----:B------:R-:W-:Y:S05]  /*9160*/  BSYNC B1 ;  /* 0x0000000000017941 */ /* 0x000fea0003800000 */
.L_x_166:
        /* <DEDUP_REMOVED lines=13> */
.L_x_169:
[----:B------:R-:W-:Y:S05]  /*9240*/  BSYNC B1 ;  /* 0x0000000000017941 */ /* 0x000fea0003800000 */
.L_x_168:
        /* <DEDUP_REMOVED lines=13> */
.L_x_171:
[----:B------:R-:W-:Y:S05]  /*9320*/  BSYNC B1 ;  /* 0x0000000000017941 */ /* 0x000fea0003800000 */
.L_x_170:
        /* <DEDUP_REMOVED lines=12> */
.L_x_173:
[----:B------:R-:W-:Y:S05]  /*93f0*/  BSYNC B1 ;  /* 0x0000000000017941 */ /* 0x000fea0003800000 */
.L_x_172:
        /* <DEDUP_REMOVED lines=12> */
.L_x_175:
[----:B------:R-:W-:Y:S05]  /*94c0*/  BSYNC B1 ;  /* 0x0000000000017941 */ /* 0x000fea0003800000 */
.L_x_174:
        /* <DEDUP_REMOVED lines=13> */
.L_x_177:
[----:B------:R-:W-:Y:S05]  /*95a0*/  BSYNC B1 ;  /* 0x0000000000017941 */ /* 0x000fea0003800000 */
.L_x_176:
        /* <DEDUP_REMOVED lines=13> */
.L_x_179:
[----:B------:R-:W-:Y:S05]  /*9680*/  BSYNC B1 ;  /* 0x0000000000017941 */ /* 0x000fea0003800000 */
.L_x_178:
        /* <DEDUP_REMOVED lines=12> */
.L_x_181:
[----:B------:R-:W-:Y:S05]  /*9750*/  BSYNC B1 ;  /* 0x0000000000017941 */ /* 0x000fea0003800000 */
.L_x_180:
        /* <DEDUP_REMOVED lines=12> */
.L_x_183:
[----:B------:R-:W-:Y:S05]  /*9820*/  BSYNC B1 ;  /* 0x0000000000017941 */ /* 0x000fea0003800000 */
.L_x_182:
        /* <DEDUP_REMOVED lines=13> */
.L_x_185:
[----:B------:R-:W-:Y:S05]  /*9900*/  BSYNC B1 ;  /* 0x0000000000017941 */ /* 0x000fea0003800000 */
.L_x_184:
        /* <DEDUP_REMOVED lines=13> */
.L_x_187:
[----:B------:R-:W-:Y:S05]  /*99e0*/  BSYNC B1 ;  /* 0x0000000000017941 */ /* 0x000fea0003800000 */
.L_x_186:
        /* <DEDUP_REMOVED lines=12> */
.L_x_189:
[----:B------:R-:W-:Y:S05]  /*9ab0*/  BSYNC B1 ;  /* 0x0000000000017941 */ /* 0x000fea0003800000 */
.L_x_188:
        /* <DEDUP_REMOVED lines=12> */
.L_x_191:
[----:B------:R-:W-:Y:S05]  /*9b80*/  BSYNC B1 ;  /* 0x0000000000017941 */ /* 0x000fea0003800000 */
.L_x_190:
        /* <DEDUP_REMOVED lines=13> */
.L_x_193:
[----:B------:R-:W-:Y:S05]  /*9c60*/  BSYNC B1 ;  /* 0x0000000000017941 */ /* 0x000fea0003800000 */
.L_x_192:
        /* <DEDUP_REMOVED lines=13> */
.L_x_195:
[----:B------:R-:W-:Y:S05]  /*9d40*/  BSYNC B1 ;  /* 0x0000000000017941 */ /* 0x000fea0003800000 */
.L_x_194:
        /* <DEDUP_REMOVED lines=12> */
.L_x_197:
[----:B------:R-:W-:Y:S05]  /*9e10*/  BSYNC B1 ;  /* 0x0000000000017941 */ /* 0x000fea0003800000 */
.L_x_196:
        /* <DEDUP_REMOVED lines=12> */
.L_x_199:
[----:B------:R-:W-:Y:S05]  /*9ee0*/  BSYNC B1 ;  /* 0x0000000000017941 */ /* 0x000fea0003800000 */
.L_x_198:
        /* <DEDUP_REMOVED lines=13> */
.L_x_201:
[----:B------:R-:W-:Y:S05]  /*9fc0*/  BSYNC B1 ;  /* 0x0000000000017941 */ /* 0x000fea0003800000 */
.L_x_200:
        /* <DEDUP_REMOVED lines=13> */
.L_x_203:
[----:B------:R-:W-:Y:S05]  /*a0a0*/  BSYNC B1 ;  /* 0x0000000000017941 */ /* 0x000fea0003800000 */
.L_x_202:
        /* <DEDUP_REMOVED lines=12> */
.L_x_205:
[----:B------:R-:W-:Y:S05]  /*a170*/  BSYNC B1 ;  /* 0x0000000000017941 */ /* 0x000fea0003800000 */
.L_x_204:
        /* <DEDUP_REMOVED lines=12> */
.L_x_207:
[----:B------:R-:W-:Y:S05]  /*a240*/  BSYNC B1 ;  /* 0x0000000000017941 */ /* 0x000fea0003800000 */
.L_x_206:
[----:B-----5:R-:W-:Y:S01]  /*a250*/  LOP3.LUT R32, R32, 0xff, RZ, 0xc0, !PT ;  /* 0x000000ff20207812 */ /* 0x020fe200078ec0ff */
[----:B------:R-:W-:Y:S01]  /*a260*/  BSSY B1, `(.L_x_208) ;  /* 0x000000c000017945 */ /* 0x000fe20003800000 */
[----:B------:R-:W-:Y:S02]  /*a270*/  ISETP.GE.AND P0, PT, R36, 0xa9, PT ;  /* 0x000000a92400780c */ /* 0x000fe40003f06270 */
[----:B------:R-:W-:Y:S02]  /*a280*/  F2FP.F16.E4M3.UNPACK_B R32, R32 ;  /* 0x00000020ff20723e */ /* 0x000fe400020006ff */
[----:B------:R-:W-:-:S03]  /*a290*/  ISETP.LT.OR P2, PT, R35, 0x1, !P0 ;  /* 0x000000012300780c */ /* 0x000fc60004741670 */
[----:B------:R-:W-:-:S05]  /*a2a0*/  HADD2.F32 R32, -RZ, R32.H0_H0 ;  /* 0x20000020ff207230 */ /* 0x000fca0000004100 */
[----:B------:R-:W-:-:S04]  /*a2b0*/  FMUL R32, R32, UR6 ;  /* 0x0000000620207c20 */ /* 0x000fc80008400000 */
[----:B------:R-:W-:Y:S01]  /*a2c0*/  FFMA R32, R23, UR5, R32 ;  /* 0x0000000517207c23 */ /* 0x000fe20008000020 */
[----:B------:R-:W-:-:S04]  /*a2d0*/  PRMT R23, RZ, 0x7610, R23 ;  /* 0x00007610ff177816 */ /* 0x000fc80000000017 */
[----:B---3--:R-:W-:-:S05]  /*a2e0*/  F2FP.SATFINITE.E4M3.F32.PACK_AB_MERGE_C R33, RZ, R32, RZ ;  /* 0x00000020ff21723e */ /* 0x008fca00048070ff */
[----:B------:R3:W-:Y:S01]  /*a2f0*/  @!P1 STG.E.U8 desc[UR56][R26.64+0xa1], R33 ;  /* 0x0000a1211a009986 */ /* 0x0007e2000c101138 */
[----:B------:R-:W-:Y:S05]  /*a300*/  @P2 BRA `(.L_x_209) ;  /* 0x0000000000042947 */ /* 0x000fea0003800000 */
[----:B------:R0:W5:Y:S02]  /*a310*/  LDG.E.U8 R23, desc[UR56][R28.64+0xa8] ;  /* 0x0000a8381c177981 */ /* 0x000164000c1e1100 */
.L_x_209:
[----:B------:R-:W-:Y:S05]  /*a320*/  BSYNC B1 ;  /* 0x0000000000017941 */ /* 0x000fea0003800000 */
.L_x_208:
        /* <DEDUP_REMOVED lines=9> */
[----:B------:R-:W-:-:S05]  /*a3c0*/  F2FP.SATFINITE.E4M3.F32.PACK_AB_MERGE_C R23, RZ, R23, RZ ;  /* 0x00000017ff17723e */ /* 0x000fca00048070ff */
[----:B------:R0:W-:Y:S01]  /*a3d0*/  @!P2 STG.E.U8 desc[UR56][R24.64+0xa8], R23 ;  /* 0x0000a8171800a986 */ /* 0x0001e2000c101138 */
[----:B------:R-:W-:Y:S05]  /*a3e0*/  @P4 BRA `(.L_x_211) ;  /* 0x0000000000044947 */ /* 0x000fea0003800000 */
[----:B------:R0:W5:Y:S02]  /*a3f0*/  LDG.E.U8 R22, desc[UR56][R28.64+0xa9] ;  /* 0x0000a9381c167981 */ /* 0x000164000c1e1100 */
.L_x_211:
[----:B------:R-:W-:Y:S05]  /*a400*/  BSYNC B1 ;  /* 0x0000000000017941 */ /* 0x000fea0003800000 */
.L_x_210:
[----:B-----5:R-:W-:Y:S01]  /*a410*/  LOP3.LUT R22, R22, 0xff, RZ, 0xc0, !PT ;  /* 0x000000ff16167812 */ /* 0x020fe200078ec0ff */
[----:B------:R-:W-:Y:S01]  /*a420*/  BSSY B1, `(.L_x_212) ;  /* 0x000000b000017945 */ /* 0x000fe20003800000 */
[----:B------:R-:W-:Y:S02]  /*a430*/  ISETP.LT.OR P0, PT, R35, 0x9, !P0 ;  /* 0x000000092300780c */ /* 0x000fe40004701670 */
[----:B------:R-:W-:-:S05]  /*a440*/  F2FP.F16.E4M3.UNPACK_B R22, R22 ;  /* 0x00000016ff16723e */ /* 0x000fca00020006ff */
[----:B------:R-:W-:-:S05]  /*a450*/  HADD2.F32 R22, -RZ, R22.H0_H0 ;  /* 0x20000016ff167230 */ /* 0x000fca0000004100 */
[----:B------:R-:W-:-:S04]  /*a460*/  FMUL R22, R22, UR6 ;  /* 0x0000000616167c20 */ /* 0x000fc80008400000 */
[----:B------:R-:W-:Y:S01]  /*a470*/  FFMA R22, R21, UR5, R22 ;  /* 0x0000000515167c23 */ /* 0x000fe20008000016 */
[----:B------:R-:W-:-:S04]  /*a480*/  PRMT R21, RZ, 0x7610, R21 ;  /* 0x00007610ff157816 */ /* 0x000fc80000000015 */
[----:B0-----:R-:W-:-:S05]  /*a490*/  F2FP.SATFINITE.E4M3.F32.PACK_AB_MERGE_C R23, RZ, R22, RZ ;  /* 0x00000016ff17723e */ /* 0x001fca00048070ff */
[----:B------:R0:W-:Y:S01]  /*a4a0*/  @!P4 STG.E.U8 desc[UR56][R24.64+0xa9], R23 ;  /* 0x0000a9171800c986 */ /* 0x0001e2000c101138 */
[----:B------:R-:W-:Y:S05]  /*a4b0*/  @P0 BRA `(.L_x_213) ;  /* 0x0000000000040947 */ /* 0x000fea0003800000 */
[----:B------:R0:W5:Y:S02]  /*a4c0*/  LDG.E.U8 R21, desc[UR56][R30.64+0xa8] ;  /* 0x0000a8381e157981 */ /* 0x000164000c1e1100 */
.L_x_213:
[----:B------:R-:W-:Y:S05]  /*a4d0*/  BSYNC B1 ;  /* 0x0000000000017941 */ /* 0x000fea0003800000 */
.L_x_212:
        /* <DEDUP_REMOVED lines=12> */
.L_x_215:
[----:B------:R-:W-:Y:S05]  /*a5a0*/  BSYNC B1 ;  /* 0x0000000000017941 */ /* 0x000fea0003800000 */
.L_x_214:
        /* <DEDUP_REMOVED lines=13> */
.L_x_217:
[----:B------:R-:W-:Y:S05]  /*a680*/  BSYNC B1 ;  /* 0x0000000000017941 */ /* 0x000fea0003800000 */
.L_x_216:
        /* <DEDUP_REMOVED lines=13> */
.L_x_219:
[----:B------:R-:W-:Y:S05]  /*a760*/  BSYNC B1 ;  /* 0x0000000000017941 */ /* 0x000fea0003800000 */
.L_x_218:
        /* <DEDUP_REMOVED lines=12> */
.L_x_221:
[----:B------:R-:W-:Y:S05]  /*a830*/  BSYNC B1 ;  /* 0x0000000000017941 */ /* 0x000fea0003800000 */
.L_x_220:
        /* <DEDUP_REMOVED lines=12> */
.L_x_223:
[----:B------:R-:W-:Y:S05]  /*a900*/  BSYNC B1 ;  /* 0x0000000000017941 */ /* 0x000fea0003800000 */
.L_x_222:
        /* <DEDUP_REMOVED lines=13> */
.L_x_225:
[----:B------:R-:W-:Y:S05]  /*a9e0*/  BSYNC B1 ;  /* 0x0000000000017941 */ /* 0x000fea0003800000 */
.L_x_224:
        /* <DEDUP_REMOVED lines=13> */
.L_x_227:
[----:B------:R-:W-:Y:S05]  /*aac0*/  BSYNC B1 ;  /* 0x0000000000017941 */ /* 0x000fea0003800000 */
.L_x_226:
        /* <DEDUP_REMOVED lines=12> */
.L_x_229:
[----:B------:R-:W-:Y:S05]  /*ab90*/  BSYNC B1 ;  /* 0x0000000000017941 */ /* 0x000fea0003800000 */
.L_x_228:
        /* <DEDUP_REMOVED lines=12> */
.L_x_231:
[----:B------:R-:W-:Y:S05]  /*ac60*/  BSYNC B1 ;  /* 0x0000000000017941 */ /* 0x000fea0003800000 */
.L_x_230:
        /* <DEDUP_REMOVED lines=13> */
.L_x_233:
[----:B------:R-:W-:Y:S05]  /*ad40*/  BSYNC B1 ;  /* 0x0000000000017941 */ /* 0x000fea0003800000 */
.L_x_232:
        /* <DEDUP_REMOVED lines=13> */
.L_x_235:
[----:B------:R-:W-:Y:S05]  /*ae20*/  BSYNC B1 ;  /* 0x0000000000017941 */ /* 0x000fea0003800000 */
.L_x_234:
        /* <DEDUP_REMOVED lines=12> */
.L_x_237:
[----:B------:R-:W-:Y:S05]  /*aef0*/  BSYNC B1 ;  /* 0x0000000000017941 */ /* 0x000fea0003800000 */
.L_x_236:
        /* <DEDUP_REMOVED lines=12> */
.L_x_239:
[----:B------:R-:W-:Y:S05]  /*afc0*/  BSYNC B1 ;  /* 0x0000000000017941 */ /* 0x000fea0003800000 */
.L_x_238:
        /* <DEDUP_REMOVED lines=13> */
.L_x_241:
[----:B------:R-:W-:Y:S05]  /*b0a0*/  BSYNC B1 ;  /* 0x0000000000017941 */ /* 0x000fea0003800000 */
.L_x_240:
        /* <DEDUP_REMOVED lines=13> */
.L_x_243:
[----:B------:R-:W-:Y:S05]  /*b180*/  BSYNC B1 ;  /* 0x0000000000017941 */ /* 0x000fea0003800000 */
.L_x_242:
        /* <DEDUP_REMOVED lines=12> */
.L_x_245:
[----:B------:R-:W-:Y:S05]  /*b250*/  BSYNC B1 ;  /* 0x0000000000017941 */ /* 0x000fea0003800000 */
.L_x_244:
        /* <DEDUP_REMOVED lines=12> */
.L_x_247:
[----:B------:R-:W-:Y:S05]  /*b320*/  BSYNC B1 ;  /* 0x0000000000017941 */ /* 0x000fea0003800000 */
.L_x_246:
        /* <DEDUP_REMOVED lines=13> */
.L_x_249:
[----:B------:R-:W-:Y:S05]  /*b400*/  BSYNC B1 ;  /* 0x0000000000017941 */ /* 0x000fea0003800000 */
.L_x_248:
        /* <DEDUP_REMOVED lines=13> */
.L_x_251:
[----:B------:R-:W-:Y:S05]  /*b4e0*/  BSYNC B1 ;  /* 0x0000000000017941 */ /* 0x000fea0003800000 */
.L_x_250:
[----:B-----5:R-:W-:Y:S01]  /*b4f0*/  LOP3.LUT R2, R2, 0xff, RZ, 0xc0, !PT ;  /* 0x000000ff02027812 */ /* 0x020fe200078ec0ff */
[----:B------:R-:W-:Y:S01]  /*b500*/  BSSY B1, `(.L_x_252) ;  /* 0x000000b000017945 */ /* 0x000fe20003800000 */
[----:B------:R-:W-:Y:S02]  /*b510*/  ISETP.LT.OR P0, PT, R35, 0x9, !P0 ;  /* 0x000000092300780c */ /* 0x000fe40004701670 */
[----:B------:R-:W-:-:S05]  /*b520*/  F2FP.F16.E4M3.UNPACK_B R2, R2 ;  /* 0x00000002ff02723e */ /* 0x000fca00020006ff */
[----:B------:R-:W-:-:S05]  /*b530*/  HADD2.F32 R2, -RZ, R2.H0_H0 ;  /* 0x20000002ff027230 */ /* 0x000fca0000004100 */
[----:B0-----:R-:W-:-:S04]  /*b540*/  FMUL R3, R2, UR6 ;  /* 0x0000000602037c20 */ /* 0x001fc80008400000 */
[----:B------:R-:W-:Y:S01]  /*b550*/  FFMA R3, R0, UR5, R3 ;  /* 0x0000000500037c23 */ /* 0x000fe20008000003 */
[----:B------:R-:W-:-:S04]  /*b560*/  PRMT R0, RZ, 0x7610, R0 ;  /* 0x00007610ff007816 */ /* 0x000fc80000000000 */
[----:B------:R-:W-:-:S05]  /*b570*/  F2FP.SATFINITE.E4M3.F32.PACK_AB_MERGE_C R3, RZ, R3, RZ ;  /* 0x00000003ff03723e */ /* 0x000fca00048070ff */
[----:B------:R0:W-:Y:S01]  /*b580*/  @!P4 STG.E.U8 desc[UR56][R24.64+0xd1], R3 ;  /* 0x0000d1031800c986 */ /* 0x0001e2000c101138 */
[----:B------:R-:W-:Y:S05]  /*b590*/  @P0 BRA `(.L_x_253) ;  /* 0x0000000000040947 */ /* 0x000fea0003800000 */
[----:B------:R0:W5:Y:S02]  /*b5a0*/  LDG.E.U8 R0, desc[UR56][R30.64+0xd0] ;  /* 0x0000d0381e007981 */ /* 0x000164000c1e1100 */
.L_x_253:
[----:B------:R-:W-:Y:S05]  /*b5b0*/  BSYNC B1 ;  /* 0x0000000000017941 */ /* 0x000fea0003800000 */
.L_x_252:
[----:B------:R-:W2:Y:S01]  /*b5c0*/  LDL.LU R2, [R1] ;  /* 0x0000000001027983 */ /* 0x000ea20000300800 */
[----:B-----5:R-:W-:Y:S01]  /*b5d0*/  LOP3.LUT R0, R0, 0xff, RZ, 0xc0, !PT ;  /* 0x000000ff00007812 */ /* 0x020fe200078ec0ff */
[----:B------:R-:W-:Y:S01]  /*b5e0*/  BSSY B1, `(.L_x_254) ;  /* 0x000000b000017945 */ /* 0x000fe20003800000 */
[----:B------:R-:W-:Y:S02]  /*b5f0*/  ISETP.LT.OR P1, PT, R35, 0x9, !P1 ;  /* 0x000000092300780c */ /* 0x000fe40004f21670 */
[----:B------:R-:W-:-:S05]  /*b600*/  F2FP.F16.E4M3.UNPACK_B R0, R0 ;  /* 0x00000000ff00723e */ /* 0x000fca00020006ff */
[----:B------:R-:W-:-:S05]  /*b610*/  HADD2.F32 R0, -RZ, R0.H0_H0 ;  /* 0x20000000ff007230 */ /* 0x000fca0000004100 */
[----:B------:R-:W-:-:S04]  /*b620*/  FMUL R0, R0, UR6 ;  /* 0x0000000600007c20 */ /* 0x000fc80008400000 */
[----:B--2---:R-:W-:-:S05]  /*b630*/  FFMA R0, R2, UR5, R0 ;  /* 0x0000000502007c23 */ /* 0x004fca0008000000 */
[----:B0-----:R-:W-:Y:S02]  /*b640*/  F2FP.SATFINITE.E4M3.F32.PACK_AB_MERGE_C R3, RZ, R0, RZ ;  /* 0x00000000ff03723e */ /* 0x001fe400048070ff */
[----:B------:R-:W-:-:S03]  /*b650*/  PRMT R0, RZ, 0x7610, R0 ;  /* 0x00007610ff007816 */ /* 0x000fc60000000000 */
[----:B------:R0:W-:Y:S01]  /*b660*/  @!P0 STG.E.U8 desc[UR56][R26.64+0xd0], R3 ;  /* 0x0000d0031a008986 */ /* 0x0001e2000c101138 */
[----:B------:R-:W-:Y:S05]  /*b670*/  @P1 BRA `(.L_x_255) ;  /* 0x0000000000041947 */ /* 0x000fea0003800000 */
[----:B------:R2:W5:Y:S02]  /*b680*/  LDG.E.U8 R0, desc[UR56][R30.64+0xd1] ;  /* 0x0000d1381e007981 */ /* 0x000564000c1e1100 */
.L_x_255:
[----:B------:R-:W-:Y:S05]  /*b690*/  BSYNC B1 ;  /* 0x0000000000017941 */ /* 0x000fea0003800000 */
.L_x_254:
[----:B------:R-:W3:Y:S01]  /*b6a0*/  LDL.LU R2, [R1+0x4] ;  /* 0x0000040001027983 */ /* 0x000ee20000300800 */
[----:B-----5:R-:W-:Y:S01]  /*b6b0*/  LOP3.LUT R0, R0, 0xff, RZ, 0xc0, !PT ;  /* 0x000000ff00007812 */ /* 0x020fe200078ec0ff */
[----:B------:R-:W-:Y:S01]  /*b6c0*/  BSSY B1, `(.L_x_256) ;  /* 0x000000c000017945 */ /* 0x000fe20003800000 */
[----:B------:R-:W-:Y:S02]  /*b6d0*/  ISETP.GE.AND P0, PT, R36, 0xd9, PT ;  /* 0x000000d92400780c */ /* 0x000fe40003f06270 */
[----:B------:R-:W-:Y:S02]  /*b6e0*/  F2FP.F16.E4M3.UNPACK_B R0, R0 ;  /* 0x00000000ff00723e */ /* 0x000fe400020006ff */
[----:B------:R-:W-:-:S03]  /*b6f0*/  ISETP.LT.OR P2, PT, R35, 0x1, !P0 ;  /* 0x000000012300780c */ /* 0x000fc60004741670 */
[----:B------:R-:W-:-:S05]  /*b700*/  HADD2.F32 R0, -RZ, R0.H0_H0 ;  /* 0x20000000ff007230 */ /* 0x000fca0000004100 */
[----:B------:R-:W-:-:S04]  /*b710*/  FMUL R0, R0, UR6 ;  /* 0x0000000600007c20 */ /* 0x000fc80008400000 */
[----:B---3--:R-:W-:-:S05]  /*b720*/  FFMA R0, R2, UR5, R0 ;  /* 0x0000000502007c23 */ /* 0x008fca0008000000 */
[----:B0-----:R-:W-:Y:S02]  /*b730*/  F2FP.SATFINITE.E4M3.F32.PACK_AB_MERGE_C R3, RZ, R0, RZ ;  /* 0x00000000ff03723e */ /* 0x001fe400048070ff */
[----:B------:R-:W-:-:S03]  /*b740*/  PRMT R0, RZ, 0x7610, R0 ;  /* 0x00007610ff007816 */ /* 0x000fc60000000000 */
[----:B------:R0:W-:Y:S01]  /*b750*/  @!P1 STG.E.U8 desc[UR56][R26.64+0xd1], R3 ;  /* 0x0000d1031a009986 */ /* 0x0001e2000c101138 */
[----:B------:R-:W-:Y:S05]  /*b760*/  @P2 BRA `(.L_x_257) ;  /* 0x0000000000042947 */ /* 0x000fea0003800000 */
[----:B------:R3:W5:Y:S02]  /*b770*/  LDG.E.U8 R0, desc[UR56][R28.64+0xd8] ;  /* 0x0000d8381c007981 */ /* 0x000764000c1e1100 */
.L_x_257:
[----:B------:R-:W-:Y:S05]  /*b780*/  BSYNC B1 ;  /* 0x0000000000017941 */ /* 0x000fea0003800000 */
.L_x_256:
[----:B------:R-:W2:Y:S01]  /*b790*/  LDL.LU R2, [R1+0x8] ;  /* 0x0000080001027983 */ /* 0x000ea20000300800 */
[----:B-----5:R-:W-:Y:S01]  /*b7a0*/  LOP3.LUT R0, R0, 0xff, RZ, 0xc0, !PT ;  /* 0x000000ff00007812 */ /* 0x020fe200078ec0ff */
[----:B------:R-:W-:Y:S01]  /*b7b0*/  BSSY B1, `(.L_x_258) ;  /* 0x000000c000017945 */ /* 0x000fe20003800000 */
[----:B------:R-:W-:Y:S02]  /*b7c0*/  ISETP.GE.AND P1, PT, R36, 0xda, PT ;  /* 0x000000da2400780c */ /* 0x000fe40003f26270 */
[----:B------:R-:W-:Y:S02]  /*b7d0*/  F2FP.F16.E4M3.UNPACK_B R0, R0 ;  /* 0x00000000ff00723e */ /* 0x000fe400020006ff */
[----:B------:R-:W-:-:S03]  /*b7e0*/  ISETP.LT.OR P4, PT, R35, 0x1, !P1 ;  /* 0x000000012300780c */ /* 0x000fc60004f81670 */
        /* <DEDUP_REMOVED lines=8> */
.L_x_259:
[----:B------:R-:W-:Y:S05]  /*b870*/  BSYNC B1 ;  /* 0x0000000000017941 */ /* 0x000fea0003800000 */
.L_x_258:
[----:B------:R-:W3:Y:S01]  /*b880*/  LDL.LU R2, [R1+0xc] ;  /* 0x00000c0001027983 */ /* 0x000ee20000300800 */
[----:B-----5:R-:W-:Y:S01]  /*b890*/  LOP3.LUT R0, R0, 0xff, RZ, 0xc0, !PT ;  /* 0x000000ff00007812 */ /* 0x020fe200078ec0ff */
[----:B------:R-:W-:Y:S01]  /*b8a0*/  BSSY B1, `(.L_x_260) ;  /* 0x000000b000017945 */ /* 0x000fe20003800000 */
[----:B------:R-:W-:Y:S02]  /*b8b0*/  ISETP.LT.OR P0, PT, R35, 0x9, !P0 ;  /* 0x000000092300780c */ /* 0x000fe40004701670 */
[----:B------:R-:W-:-:S05]  /*b8c0*/  F2FP.F16.E4M3.UNPACK_B R0, R0 ;  /* 0x00000000ff00723e */ /* 0x000fca00020006ff */
        /* <DEDUP_REMOVED lines=8> */
.L_x_261:
[----:B------:R-:W-:Y:S05]  /*b950*/  BSYNC B1 ;  /* 0x0000000000017941 */ /* 0x000fea0003800000 */
.L_x_260:
[----:B------:R-:W2:Y:S01]  /*b960*/  LDL.LU R2, [R1+0x10] ;  /* 0x0000100001027983 */ /* 0x000ea20000300800 */
        /* <DEDUP_REMOVED lines=12> */
.L_x_263:
[----:B------:R-:W-:Y:S05]  /*ba30*/  BSYNC B1 ;  /* 0x0000000000017941 */ /* 0x000fea0003800000 */
.L_x_262:
        /* <DEDUP_REMOVED lines=14> */
.L_x_265:
[----:B------:R-:W-:Y:S05]  /*bb20*/  BSYNC B1 ;  /* 0x0000000000017941 */ /* 0x000fea0003800000 */
.L_x_264:
        /* <DEDUP_REMOVED lines=14> */
.L_x_267:
[----:B------:R-:W-:Y:S05]  /*bc10*/  BSYNC B1 ;  /* 0x0000000000017941 */ /* 0x000fea0003800000 */
.L_x_266:
        /* <DEDUP_REMOVED lines=13> */
.L_x_269:
[----:B------:R-:W-:Y:S05]  /*bcf0*/  BSYNC B1 ;  /* 0x0000000000017941 */ /* 0x000fea0003800000 */
.L_x_268:
        /* <DEDUP_REMOVED lines=13> */
.L_x_271:
[----:B------:R-:W-:Y:S05]  /*bdd0*/  BSYNC B1 ;  /* 0x0000000000017941 */ /* 0x000fea0003800000 */
.L_x_270:
        /* <DEDUP_REMOVED lines=14> */
.L_x_273:
[----:B------:R-:W-:Y:S05]  /*bec0*/  BSYNC B1 ;  /* 0x0000000000017941 */ /* 0x000fea0003800000 */
.L_x_272:
        /* <DEDUP_REMOVED lines=14> */
.L_x_275:
[----:B------:R-:W-:Y:S05]  /*bfb0*/  BSYNC B1 ;  /* 0x0000000000017941 */ /* 0x000fea0003800000 */
.L_x_274:
        /* <DEDUP_REMOVED lines=13> */
.L_x_277:
[----:B------:R-:W-:Y:S05]  /*c090*/  BSYNC B1 ;  /* 0x0000000000017941 */ /* 0x000fea0003800000 */
.L_x_276:
        /* <DEDUP_REMOVED lines=13> */
.L_x_279:
[----:B------:R-:W-:Y:S05]  /*c170*/  BSYNC B1 ;  /* 0x0000000000017941 */ /* 0x000fea0003800000 */
.L_x_278:
[----:B------:R-:W-:Y:S05]  /*c180*/  @P1 BRA `(.L_x_280) ;  /* 0x0000002000cc1947 */ /* 0x000fea0003800000 */
[----:B------:R-:W2:Y:S01]  /*c190*/  LDL.LU R2, [R1+0x34] ;  /* 0x0000340001027983 */ /* 0x000ea20000300800 */
[----:B-----5:R-:W-:-:S04]  /*c1a0*/  LOP3.LUT R0, R0, 0xff, RZ, 0xc0, !PT ;  /* 0x000000ff00007812 */ /* 0x020fc800078ec0ff */
[----:B------:R-:W-:-:S05]  /*c1b0*/  F2FP.F16.E4M3.UNPACK_B R0, R0 ;  /* 0x00000000ff00723e */ /* 0x000fca00020006ff */
[----:B------:R-:W-:-:S05]  /*c1c0*/  HADD2.F32 R0, -RZ, R0.H0_H0 ;  /* 0x20000000ff007230 */ /* 0x000fca0000004100 */
[----:B------:R-:W-:-:S04]  /*c1d0*/  FMUL R0, R0, UR6 ;  /* 0x0000000600007c20 */ /* 0x000fc80008400000 */
[----:B--2---:R-:W-:-:S05]  /*c1e0*/  FFMA R0, R2, UR5, R0 ;  /* 0x0000000502007c23 */ /* 0x004fca0008000000 */
[----:B0-----:R-:W-:-:S05]  /*c1f0*/  F2FP.SATFINITE.E4M3.F32.PACK_AB_MERGE_C R3, RZ, R0, RZ ;  /* 0x00000000ff03723e */ /* 0x001fca00048070ff */
[----:B------:R0:W-:Y:S01]  /*c200*/  STG.E.U8 desc[UR56][R26.64+0xe9], R3 ;  /* 0x0000e9031a007986 */ /* 0x0001e2000c101138 */
[----:B------:R-:W-:Y:S05]  /*c210*/  BRA `(.L_x_280) ;  /* 0x0000002000a87947 */ /* 0x000fea0003800000 */
.L_x_39:
[C---:B------:R-:W-:Y:S01]  /*c220*/  ISETP.GE.AND P0, PT, R36.reuse, 0x2, PT ;  /* 0x000000022400780c */ /* 0x040fe20003f06270 */
[----:B------:R-:W2:Y:S01]  /*c230*/  LDL.LU R227, [R1+0x14] ;  /* 0x0000140001e37983 */ /* 0x000ea20000300800 */
[----:B------:R-:W-:Y:S01]  /*c240*/  ISETP.GE.AND P1, PT, R36, 0x1, PT ;  /* 0x000000012400780c */ /* 0x000fe20003f26270 */
[----:B------:R-:W-:Y:S01]  /*c250*/  FMUL R225, R225, UR5 ;  /* 0x00000005e1e17c20 */ /* 0x000fe20008400000 */
[C---:B------:R-:W-:Y:S01]  /*c260*/  ISETP.LT.OR P4, PT, R35.reuse, 0x1, !P0 ;  /* 0x000000012300780c */ /* 0x040fe20004781670 */
[----:B------:R-:W-:Y:S01]  /*c270*/  FMUL R226, R226, UR5 ;  /* 0x00000005e2e27c20 */ /* 0x000fe20008400000 */
[----:B------:R-:W-:Y:S02]  /*c280*/  ISETP.LT.OR P2, PT, R35, 0x1, !P1 ;  /* 0x000000012300780c */ /* 0x000fe40004f41670 */
[----:B------:R-:W-:Y:S02]  /*c290*/  F2FP.SATFINITE.E4M3.F32.PACK_AB_MERGE_C R225, RZ, R225, RZ ;  /* 0x000000e1ffe1723e */ /* 0x000fe400048070ff */
[----:B------:R-:W-:-:S02]  /*c2a0*/  F2FP.SATFINITE.E4M3.F32.PACK_AB_MERGE_C R29, RZ, R226, RZ ;  /* 0x000000e2ff1d723e */ /* 0x000fc400048070ff */
[----:B------:R-:W-:Y:S01]  /*c2b0*/  ISETP.LT.OR P0, PT, R35, 0x9, !P0 ;  /* 0x000000092300780c */ /* 0x000fe20004701670 */
[----:B------:R-:W-:Y:S01]  /*c2c0*/  FMUL R223, R223, UR5 ;  /* 0x00000005dfdf7c20 */ /* 0x000fe20008400000 */
[----:B------:R-:W-:Y:S01]  /*c2d0*/  ISETP.LT.OR P1, PT, R35, 0x9, !P1 ;  /* 0x000000092300780c */ /* 0x000fe20004f21670 */
[----:B------:R-:W-:Y:S01]  /*c2e0*/  FMUL R224, R224, UR5 ;  /* 0x00000005e0e07c20 */ /* 0x000fe20008400000 */
[----:B------:R-:W-:Y:S01]  /*c2f0*/  FMUL R222, R222, UR5 ;  /* 0x00000005dede7c20 */ /* 0x000fe20008400000 */
[----:B------:R-:W-:Y:S01]  /*c300*/  @!P4 STG.E.U8 desc[UR56][R24.64+0x1], R225 ;  /* 0x000001e11800c986 */ /* 0x000fe2000c101138 */
[----:B------:R-:W-:-:S03]  /*c310*/  ISETP.GE.AND P4, PT, R36, 0x9, PT ;  /* 0x000000092400780c */ /* 0x000fc60003f86270 */
[----:B------:R0:W-:Y:S01]  /*c320*/  @!P2 STG.E.U8 desc[UR56][R24.64], R29 ;  /* 0x0000001d1800a986 */ /* 0x0001e2000c101138 */
[----:B------:R-:W-:Y:S02]  /*c330*/  ISETP.GE.AND P2, PT, R36, 0xa, PT ;  /* 0x0000000a2400780c */ /* 0x000fe40003f46270 */
[----:B------:R-:W-:Y:S01]  /*c340*/  ISETP.LT.OR P5, PT, R35, 0x1, !P4 ;  /* 0x000000012300780c */ /* 0x000fe200067a1670 */
[----:B------:R-:W-:Y:S01]  /*c350*/  FMUL R221, R221, UR5 ;  /* 0x00000005dddd7c20 */ /* 0x000fe20008400000 */
[----:B------:R-:W-:Y:S01]  /*c360*/  ISETP.LT.OR P6, PT, R35, 0x1, !P2 ;  /* 0x000000012300780c */ /* 0x000fe200057c1670 */
[----:B------:R-:W-:Y:S01]  /*c370*/  FMUL R220, R220, UR5 ;  /* 0x00000005dcdc7c20 */ /* 0x000fe20008400000 */
[----:B------:R-:W-:Y:S01]  /*c380*/  F2FP.SATFINITE.E4M3.F32.PACK_AB_MERGE_C R223, RZ, R223, RZ ;  /* 0x000000dfffdf723e */ /* 0x000fe200048070ff */
[----:B------:R-:W-:Y:S01]  /*c390*/  FMUL R219, R219, UR5 ;  /* 0x00000005dbdb7c20 */ /* 0x000fe20008400000 */
[----:B------:R-:W-:Y:S01]  /*c3a0*/  F2FP.SATFINITE.E4M3.F32.PACK_AB_MERGE_C R31, RZ, R222, RZ ;  /* 0x000000deff1f723e */ /* 0x000fe200048070ff */
[----:B------:R-:W-:Y:S01]  /*c3b0*/  FMUL R218, R218, UR5 ;  /* 0x00000005dada7c20 */ /* 0x000fe20008400000 */
[----:B------:R-:W-:Y:S01]  /*c3c0*/  FMUL R217, R217, UR5 ;  /* 0x00000005d9d97c20 */ /* 0x000fe20008400000 */
[----:B0-----:R-:W-:Y:S01]  /*c3d0*/  F2FP.SATFINITE.E4M3.F32.PACK_AB_MERGE_C R29, RZ, R224, RZ ;  /* 0x000000e0ff1d723e */ /* 0x001fe200048070ff */
[----:B------:R-:W-:Y:S01]  /*c3e0*/  @!P0 STG.E.U8 desc[UR56][R26.64+0x1], R223 ;  /* 0x000001df1a008986 */ /* 0x000fe2000c101138 */
[----:B------:R-:W-:-:S02]  /*c3f0*/  ISETP.GE.AND P0, PT, R36, 0x11, PT ;  /* 0x000000112400780c */ /* 0x000fc40003f06270 */
[C---:B------:R-:W-:Y:S01]  /*c400*/  ISETP.LT.OR P4, PT, R35.reuse, 0x9, !P4 ;  /* 0x000000092300780c */ /* 0x040fe20006781670 */
[----:B------:R0:W-:Y:S01]  /*c410*/  @!P1 STG.E.U8 desc[UR56][R26.64], R29 ;  /* 0x0000001d1a009986 */ /* 0x0001e2000c101138 */
[----:B------:R-:W-:Y:S02]  /*c420*/  F2FP.SATFINITE.E4M3.F32.PACK_AB_MERGE_C R221, RZ, R221, RZ ;  /* 0x000000ddffdd723e */ /* 0x000fe400048070ff */
[C---:B------:R-:W-:Y:S01]  /*c430*/  ISETP.LT.OR P2, PT, R35.reuse, 0x9, !P2 ;  /* 0x000000092300780c */ /* 0x040fe20005741670 */
[----:B------:R1:W-:Y:S01]  /*c440*/  @!P5 STG.E.U8 desc[UR56][R24.64+0x8], R31 ;  /* 0x0000081f1800d986 */ /* 0x0003e2000c101138 */
[----:B------:R-:W-:Y:S02]  /*c450*/  ISETP.GE.AND P1, PT, R36, 0x12, PT ;  /* 0x000000122400780c */ /* 0x000fe40003f26270 */
[C---:B------:R-:W-:Y:S01]  /*c460*/  ISETP.LT.OR P5, PT, R35.reuse, 0x1, !P0 ;  /* 0x000000012300780c */ /* 0x040fe200047a1670 */
[----:B------:R-:W-:Y:S01]  /*c470*/  @!P6 STG.E.U8 desc[UR56][R24.64+0x9], R221 ;  /* 0x000009dd1800e986 */ /* 0x000fe2000c101138 */
[----:B------:R-:W-:-:S02]  /*c480*/  ISETP.LT.OR P6, PT, R35, 0x1, !P1 ;  /* 0x000000012300780c */ /* 0x000fc40004fc1670 */
[----:B0-----:R-:W-:Y:S01]  /*c490*/  F2FP.SATFINITE.E4M3.F32.PACK_AB_MERGE_C R29, RZ, R220, RZ ;  /* 0x000000dcff1d723e */ /* 0x001fe200048070ff */
[----:B------:R-:W-:Y:S01]  /*c4a0*/  FMUL R216, R216, UR5 ;  /* 0x00000005d8d87c20 */ /* 0x000fe20008400000 */
[----:B------:R-:W-:Y:S01]  /*c4b0*/  F2FP.SATFINITE.E4M3.F32.PACK_AB_MERGE_C R219, RZ, R219, RZ ;  /* 0x000000dbffdb723e */ /* 0x000fe200048070ff */
[----:B------:R-:W-:Y:S01]  /*c4c0*/  FMUL R215, R215, UR5 ;  /* 0x00000005d7d77c20 */ /* 0x000fe20008400000 */
[----:B-1----:R-:W-:Y:S01]  /*c4d0*/  F2FP.SATFINITE.E4M3.F32.PACK_AB_MERGE_C R31, RZ, R218, RZ ;  /* 0x000000daff1f723e */ /* 0x002fe200048070ff */
[----:B------:R0:W-:Y:S01]  /*c4e0*/  @!P4 STG.E.U8 desc[UR56][R26.64+0x8], R29 ;  /* 0x0000081d1a00c986 */ /* 0x0001e2000c101138 */
[----:B------:R-:W-:Y:S02]  /*c4f0*/  ISETP.GE.AND P4, PT, R36, 0x19, PT ;  /* 0x000000192400780c */ /* 0x000fe40003f86270 */
[----:B------:R-:W-:Y:S01]  /*c500*/  ISETP.LT.OR P0, PT, R35, 0x9, !P0 ;  /* 0x000000092300780c */ /* 0x000fe20004701670 */
[----:B------:R-:W-:Y:S01]  /*c510*/  @!P2 STG.E.U8 desc[UR56][R26.64+0x9], R219 ;  /* 0x000009db1a00a986 */ /* 0x000fe2000c101138 */
[----:B------:R-:W-:-:S02]  /*c520*/  F2FP.SATFINITE.E4M3.F32.PACK_AB_MERGE_C R217, RZ, R217, RZ ;  /* 0x000000d9ffd9723e */ /* 0x000fc400048070ff */
[C---:B------:R-:W-:Y:S01]  /*c530*/  ISETP.LT.OR P1, PT, R35.reuse, 0x9, !P1 ;  /* 0x000000092300780c */ /* 0x040fe20004f21670 */
[----:B------:R1:W-:Y:S01]  /*c540*/  @!P5 STG.E.U8 desc[UR56][R24.64+0x10], R31 ;  /* 0x0000101f1800d986 */ /* 0x0003e2000c101138 */
[----:B------:R-:W-:Y:S02]  /*c550*/  ISETP.GE.AND P2, PT, R36, 0x1a, PT ;  /* 0x0000001a2400780c */ /* 0x000fe40003f46270 */
[C---:B------:R-:W-:Y:S01]  /*c560*/  ISETP.LT.OR P5, PT, R35.reuse, 0x1, !P4 ;  /* 0x000000012300780c */ /* 0x040fe200067a1670 */
[----:B------:R-:W-:Y:S01]  /*c570*/  @!P6 STG.E.U8 desc[UR56][R24.64+0x11], R217 ;  /* 0x000011d91800e986 */ /* 0x000fe2000c101138 */
[----:B------:R-:W-:Y:S01]  /*c580*/  FMUL R214, R214, UR5 ;  /* 0x00000005d6d67c20 */ /* 0x000fe20008400000 */
[----:B------:R-:W-:Y:S02]  /*c590*/  ISETP.LT.OR P6, PT, R35, 0x1, !P2 ;  /* 0x000000012300780c */ /* 0x000fe400057c1670 */
[----:B0-----:R-:W-:Y:S01]  /*c5a0*/  F2FP.SATFINITE.E4M3.F32.PACK_AB_MERGE_C R29, RZ, R216, RZ ;  /* 0x000000d8ff1d723e */ /* 0x001fe200048070ff */
[----:B------:R-:W-:Y:S01]  /*c5b0*/  FMUL R213, R213, UR5 ;  /* 0x00000005d5d57c20 */ /* 0x000fe20008400000 */
[----:B------:R-:W-:Y:S01]  /*c5c0*/  F2FP.SATFINITE.E4M3.F32.PACK_AB_MERGE_C R215, RZ, R215, RZ ;  /* 0x000000d7ffd7723e */ /* 0x000fe200048070ff */
[----:B------:R-:W-:Y:S01]  /*c5d0*/  FMUL R212, R212, UR5 ;  /* 0x00000005d4d47c20 */ /* 0x000fe20008400000 */
[----:B-1----:R-:W-:Y:S01]  /*c5e0*/  F2FP.SATFINITE.E4M3.F32.PACK_AB_MERGE_C R31, RZ, R214, RZ ;  /* 0x000000d6ff1f723e */ /* 0x002fe200048070ff */
[----:B------:R0:W-:Y:S01]  /*c5f0*/  @!P0 STG.E.U8 desc[UR56][R26.64+0x10], R29 ;  /* 0x0000101d1a008986 */ /* 0x0001e2000c101138 */
[----:B------:R-:W-:-:S02]  /*c600*/  ISETP.GE.AND P0, PT, R36, 0x21, PT ;  /* 0x000000212400780c */ /* 0x000fc40003f06270 */
[C---:B------:R-:W-:Y:S01]  /*c610*/  ISETP.LT.OR P4, PT, R35.reuse, 0x9, !P4 ;  /* 0x000000092300780c */ /* 0x040fe20006781670 */
[----:B------:R-:W-:Y:S01]  /*c620*/  @!P1 STG.E.U8 desc[UR56][R26.64+0x11], R215 ;  /* 0x000011d71a009986 */ /* 0x000fe2000c101138 */
[----:B------:R-:W-:Y:S02]  /*c630*/  F2FP.SATFINITE.E4M3.F32.PACK_AB_MERGE_C R213, RZ, R213, RZ ;  /* 0x000000d5ffd5723e */ /* 0x000fe400048070ff */
[C---:B------:R-:W-:Y:S01]  /*c640*/  ISETP.LT.OR P2, PT, R35.reuse, 0x9, !P2 ;  /* 0x000000092300780c */ /* 0x040fe20005741670 */
[----:B------:R1:W-:Y:S01]  /*c650*/  @!P5 STG.E.U8 desc[UR56][R24.64+0x18], R31 ;  /* 0x0000181f1800d986 */ /* 0x0003e2000c101138 */
[----:B------:R-:W-:Y:S02]  /*c660*/  ISETP.GE.AND P1, PT, R36, 0x22, PT ;  /* 0x000000222400780c */ /* 0x000fe40003f26270 */
[----:B------:R-:W-:Y:S01]  /*c670*/  ISETP.LT.OR P5, PT, R35, 0x1, !P0 ;  /* 0x000000012300780c */ /* 0x000fe200047a1670 */
[----:B------:R-:W-:Y:S01]  /*c680*/  FMUL R211, R211, UR5 ;  /* 0x00000005d3d37c20 */ /* 0x000fe20008400000 */
[----:B------:R-:W-:Y:S01]  /*c690*/  @!P6 STG.E.U8 desc[UR56][R24.64+0x19], R213 ;  /* 0x000019d51800e986 */ /* 0x000fe2000c101138 */
[----:B------:R-:W-:Y:S01]  /*c6a0*/  FMUL R210, R210, UR5 ;  /* 0x00000005d2d27c20 */ /* 0x000fe20008400000 */
        /* <DEDUP_REMOVED lines=14> */
[----:B------:R-:W-:Y:S01]  /*c790*/  ISETP.LT.OR P5, PT, R35, 0x1, !P4 ;  /* 0x000000012300780c */ /* 0x000fe200067a1670 */
[----:B------:R-:W-:Y:S01]  /*c7a0*/  FMUL R207, R207, UR5 ;  /* 0x00000005cfcf7c20 */ /* 0x000fe20008400000 */
[----:B------:R-:W-:Y:S01]  /*c7b0*/  @!P6 STG.E.U8 desc[UR56][R24.64+0x21], R209 ;  /* 0x000021d11800e986 */ /* 0x000fe2000c101138 */
[----:B------:R-:W-:Y:S01]  /*c7c0*/  FMUL R206, R206, UR5 ;  /* 0x00000005cece7c20 */ /* 0x000fe20008400000 */
[----:B------:R-:W-:Y:S02]  /*c7d0*/  ISETP.LT.OR P6, PT, R35, 0x1, !P2 ;  /* 0x000000012300780c */ /* 0x000fe400057c1670 */
[----:B0-----:R-:W-:Y:S01]  /*c7e0*/  F2FP.SATFINITE.E4M3.F32.PACK_AB_MERGE_C R29, RZ, R208, RZ ;  /* 0x000000d0ff1d723e */ /* 0x001fe200048070ff */
[----:B------:R-:W3:Y:S01]  /*c7f0*/  LDL.LU R226, [R1+0x10] ;  /* 0x0000100001e27983 */ /* 0x000ee20000300800 */
[----:B------:R-:W-:Y:S01]  /*c800*/  FMUL R205, R205, UR5 ;  /* 0x00000005cdcd7c20 */ /* 0x000fe20008400000 */
[----:B------:R-:W-:-:S02]  /*c810*/  F2FP.SATFINITE.E4M3.F32.PACK_AB_MERGE_C R207, RZ, R207, RZ ;  /* 0x000000cfffcf723e */ /* 0x000fc400048070ff */
[----:B------:R-:W4:Y:S01]  /*c820*/  LDL.LU R225, [R1+0xc] ;  /* 0x00000c0001e17983 */ /* 0x000f220000300800 */
[----:B-1----:R-:W-:-:S03]  /*c830*/  F2FP.SATFINITE.E4M3.F32.PACK_AB_MERGE_C R31, RZ, R206, RZ ;  /* 0x000000ceff1f723e */ /* 0x002fc600048070ff */
[----:B------:R-:W2:Y:S01]  /*c840*/  LDL.LU R224, [R1+0x8] ;  /* 0x0000080001e07983 */ /* 0x000ea20000300800 */
[----:B------:R-:W-:-:S03]  /*c850*/  ISETP.LT.OR P4, PT, R35, 0x9, !P4 ;  /* 0x000000092300780c */ /* 0x000fc60006781670 */
[----:B------:R-:W3:Y:S01]  /*c860*/  LDL.LU R222, [R1+0x4] ;  /* 0x0000040001de7983 */ /* 0x000ee20000300800 */
[----:B------:R-:W-:-:S03]  /*c870*/  F2FP.SATFINITE.E4M3.F32.PACK_AB_MERGE_C R205, RZ, R205, RZ ;  /* 0x000000cdffcd723e */ /* 0x000fc600048070ff */
[----:B------:R0:W-:Y:S01]  /*c880*/  @!P0 STG.E.U8 desc[UR56][R26.64+0x20], R29 ;  /* 0x0000201d1a008986 */ /* 0x0001e2000c101138 */
[----:B------:R-:W-:Y:S01]  /*c890*/  ISETP.GE.AND P0, PT, R36, 0x31, PT ;  /* 0x000000312400780c */ /* 0x000fe20003f06270 */
[----:B------:R-:W-:Y:S01]  /*c8a0*/  FMUL R204, R204, UR5 ;  /* 0x00000005cccc7c20 */ /* 0x000fe20008400000 */
[----:B------:R-:W-:Y:S01]  /*c8b0*/  ISETP.LT.OR P2, PT, R35, 0x9, !P2 ;  /* 0x000000092300780c */ /* 0x000fe20005741670 */
[----:B------:R-:W-:Y:S01]  /*c8c0*/  @!P1 STG.E.U8 desc[UR56][R26.64+0x21], R207 ;  /* 0x000021cf1a009986 */ /* 0x000fe2000c101138 */
[----:B------:R-:W-:-:S03]  /*c8d0*/  ISETP.GE.AND P1, PT, R36, 0x32, PT ;  /* 0x000000322400780c */ /* 0x000fc60003f26270 */
[----:B------:R1:W-:Y:S01]  /*c8e0*/  @!P5 STG.E.U8 desc[UR56][R24.64+0x28], R31 ;  /* 0x0000281f1800d986 */ /* 0x0003e2000c101138 */
[----:B------:R-:W-:Y:S01]  /*c8f0*/  ISETP.LT.OR P5, PT, R35, 0x1, !P0 ;  /* 0x000000012300780c */ /* 0x000fe200047a1670 */
[----:B------:R-:W-:Y:S02]  /*c900*/  FMUL R203, R203, UR5 ;  /* 0x00000005cbcb7c20 */ /* 0x000fe40008400000 */
[----:B------:R-:W4:Y:S01]  /*c910*/  LDL.LU R223, [R1] ;  /* 0x0000000001df7983 */ /* 0x000f220000300800 */
[----:B------:R-:W-:Y:S01]  /*c920*/  FMUL R202, R202, UR5 ;  /* 0x00000005caca7c20 */ /* 0x000fe20008400000 */
[----:B0-----:R-:W-:Y:S01]  /*c930*/  F2FP.SATFINITE.E4M3.F32.PACK_AB_MERGE_C R29, RZ, R204, RZ ;  /* 0x000000ccff1d723e */ /* 0x001fe200048070ff */
[----:B------:R-:W-:Y:S01]  /*c940*/  FMUL R201, R201, UR5 ;  /* 0x00000005c9c97c20 */ /* 0x000fe20008400000 */
[----:B------:R-:W-:Y:S01]  /*c950*/  @!P6 STG.E.U8 desc[UR56][R24.64+0x29], R205 ;  /* 0x000029cd1800e986 */ /* 0x000fe2000c101138 */
[----:B------:R-:W-:Y:S01]  /*c960*/  ISETP.LT.OR P6, PT, R35, 0x1, !P1 ;  /* 0x000000012300780c */ /* 0x000fe20004fc1670 */
[----:B------:R-:W-:Y:S01]  /*c970*/  FMUL R200, R200, UR5 ;  /* 0x00000005c8c87c20 */ /* 0x000fe20008400000 */
[----:B------:R-:W-:Y:S01]  /*c980*/  F2FP.SATFINITE.E4M3.F32.PACK_AB_MERGE_C R203, RZ, R203, RZ ;  /* 0x000000cbffcb723e */ /* 0x000fe200048070ff */
[----:B------:R0:W-:Y:S01]  /*c990*/  @!P4 STG.E.U8 desc[UR56][R26.64+0x28], R29 ;  /* 0x0000281d1a00c986 */ /* 0x0001e2000c101138 */
[----:B-1----:R-:W-:Y:S01]  /*c9a0*/  F2FP.SATFINITE.E4M3.F32.PACK_AB_MERGE_C R31, RZ, R202, RZ ;  /* 0x000000caff1f723e */ /* 0x002fe200048070ff */
[----:B------:R-:W-:Y:S01]  /*c9b0*/  FMUL R199, R199, UR5 ;  /* 0x00000005c7c77c20 */ /* 0x000fe20008400000 */
[----:B------:R-:W-:Y:S01]  /*c9c0*/  ISETP.GE.AND P4, PT, R36, 0x39, PT ;  /* 0x000000392400780c */ /* 0x000fe20003f86270 */
[----:B------:R-:W-:Y:S01]  /*c9d0*/  @!P2 STG.E.U8 desc[UR56][R26.64+0x29], R203 ;  /* 0x000029cb1a00a986 */ /* 0x000fe2000c101138 */
[C---:B------:R-:W-:Y:S01]  /*c9e0*/  ISETP.LT.OR P0, PT, R35.reuse, 0x9, !P0 ;  /* 0x000000092300780c */ /* 0x040fe20004701670 */
[----:B------:R-:W-:Y:S01]  /*c9f0*/  FMUL R198, R198, UR5 ;  /* 0x00000005c6c67c20 */ /* 0x000fe20008400000 */
[----:B------:R-:W-:Y:S01]  /*ca00*/  F2FP.SATFINITE.E4M3.F32.PACK_AB_MERGE_C R201, RZ, R201, RZ ;  /* 0x000000c9ffc9723e */ /* 0x000fe200048070ff */
[----:B------:R1:W-:Y:S01]  /*ca10*/  @!P5 STG.E.U8 desc[UR56][R24.64+0x30], R31 ;  /* 0x0000301f1800d986 */ /* 0x0003e2000c101138 */
[----:B------:R-:W-:Y:S01]  /*ca20*/  ISETP.LT.OR P1, PT, R35, 0x9, !P1 ;  /* 0x000000092300780c */ /* 0x000fe20004f21670 */
[----:B------:R-:W-:Y:S01]  /*ca30*/  FMUL R197, R197, UR5 ;  /* 0x00000005c5c57c20 */ /* 0x000fe20008400000 */
[----:B------:R-:W-:Y:S01]  /*ca40*/  ISETP.GE.AND P2, PT, R36, 0x3a, PT ;  /* 0x0000003a2400780c */ /* 0x000fe20003f46270 */
[----:B------:R-:W-:Y:S01]  /*ca50*/  @!P6 STG.E.U8 desc[UR56][R24.64+0x31], R201 ;  /* 0x000031c91800e986 */ /* 0x000fe2000c101138 */
[C---:B------:R-:W-:Y:S01]  /*ca60*/  ISETP.LT.OR P5, PT, R35.reuse, 0x1, !P4 ;  /* 0x000000012300780c */ /* 0x040fe200067a1670 */
[----:B------:R-:W-:Y:S01]  /*ca70*/  FMUL R196, R196, UR5 ;  /* 0x00000005c4c47c20 */ /* 0x000fe20008400000 */
[----:B------:R-:W-:Y:S01]  /*ca80*/  ISETP.LT.OR P6, PT, R35, 0x1, !P2 ;  /* 0x000000012300780c */ /* 0x000fe200057c1670 */
[----:B------:R-:W-:Y:S01]  /*ca90*/  FMUL R195, R195, UR5 ;  /* 0x00000005c3c37c20 */ /* 0x000fe20008400000 */
[----:B0-----:R-:W-:Y:S01]  /*caa0*/  F2FP.SATFINITE.E4M3.F32.PACK_AB_MERGE_C R29, RZ, R200, RZ ;  /* 0x000000c8ff1d723e */ /* 0x001fe200048070ff */
[----:B------:R-:W-:Y:S01]  /*cab0*/  FMUL R194, R194, UR5 ;  /* 0x00000005c2c27c20 */ /* 0x000fe20008400000 */
[----:B------:R-:W-:Y:S01]  /*cac0*/  F2FP.SATFINITE.E4M3.F32.PACK_AB_MERGE_C R199, RZ, R199, RZ ;  /* 0x000000c7ffc7723e */ /* 0x000fe200048070ff */
[----:B------:R-:W-:Y:S01]  /*cad0*/  FMUL R193, R193, UR5 ;  /* 0x00000005c1c17c20 */ /* 0x000fe20008400000 */
[----:B-1----:R-:W-:Y:S01]  /*cae0*/  F2FP.SATFINITE.E4M3.F32.PACK_AB_MERGE_C R31, RZ, R198, RZ ;  /* 0x000000c6ff1f723e */ /* 0x002fe200048070ff */
[----:B------:R0:W-:Y:S01]  /*caf0*/  @!P0 STG.E.U8 desc[UR56][R26.64+0x30], R29 ;  /* 0x0000301d1a008986 */ /* 0x0001e2000c101138 */
[----:B------:R-:W-:Y:S01]  /*cb00*/  ISETP.GE.AND P0, PT, R36, 0x41, PT ;  /* 0x000000412400780c */ /* 0x000fe20003f06270 */
[----:B------:R-:W-:Y:S01]  /*cb10*/  FMUL R192, R192, UR5 ;  /* 0x00000005c0c07c20 */ /* 0x000fe20008400000 */
[----:B------:R-:W-:Y:S01]  /*cb20*/  ISETP.LT.OR P4, PT, R35, 0x9, !P4 ;  /* 0x000000092300780c */ /* 0x000fe20006781670 */
[----:B------:R-:W-:Y:S01]  /*cb30*/  @!P1 STG.E.U8 desc[UR56][R26.64+0x31], R199 ;  /* 0x000031c71a009986 */ /* 0x000fe2000c101138 */
[----:B------:R-:W-:Y:S01]  /*cb40*/  F2FP.SATFINITE.E4M3.F32.PACK_AB_MERGE_C R197, RZ, R197, RZ ;  /* 0x000000c5ffc5723e */ /* 0x000fe200048070ff */
[----:B------:R-:W-:Y:S01]  /*cb50*/  FMUL R191, R191, UR5 ;  /* 0x00000005bfbf7c20 */ /* 0x000fe20008400000 */
[C---:B------:R-:W-:Y:S01]  /*cb60*/  ISETP.LT.OR P2, PT, R35.reuse, 0x9, !P2 ;  /* 0x000000092300780c */ /* 0x040fe20005741670 */
[----:B------:R1:W-:Y:S01]  /*cb70*/  @!P5 STG.E.U8 desc[UR56][R24.64+0x38], R31 ;  /* 0x0000381f1800d986 */ /* 0x0003e2000c101138 */
[----:B------:R-:W-:Y:S01]  /*cb80*/  ISETP.GE.AND P1, PT, R36, 0x42, PT ;  /* 0x000000422400780c */ /* 0x000fe20003f26270 */
[----:B------:R-:W-:Y:S01]  /*cb90*/  FMUL R190, R190, UR5 ;  /* 0x00000005bebe7c20 */ /* 0x000fe20008400000 */
[C---:B------:R-:W-:Y:S01]  /*cba0*/  ISETP.LT.OR P5, PT, R35.reuse, 0x1, !P0 ;  /* 0x000000012300780c */ /* 0x040fe200047a1670 */
[----:B------:R-:W-:Y:S01]  /*cbb0*/  @!P6 STG.E.U8 desc[UR56][R24.64+0x39], R197 ;  /* 0x000039c51800e986 */ /* 0x000fe2000c101138 */
[----:B------:R-:W-:Y:S01]  /*cbc0*/  ISETP.LT.OR P6, PT, R35, 0x1, !P1 ;  /* 0x000000012300780c */ /* 0x000fe20004fc1670 */
[----:B------:R-:W-:Y:S01]  /*cbd0*/  FMUL R189, R189, UR5 ;  /* 0x00000005bdbd7c20 */ /* 0x000fe20008400000 */
[----:B0-----:R-:W-:Y:S01]  /*cbe0*/  F2FP.SATFINITE.E4M3.F32.PACK_AB_MERGE_C R29, RZ, R196, RZ ;  /* 0x000000c4ff1d723e */ /* 0x001fe200048070ff */
[----:B------:R-:W-:Y:S01]  /*cbf0*/  FMUL R188, R188, UR5 ;  /* 0x00000005bcbc7c20 */ /* 0x000fe20008400000 */
[----:B------:R-:W-:Y:S01]  /*cc00*/  F2FP.SATFINITE.E4M3.F32.PACK_AB_MERGE_C R195, RZ, R195, RZ ;  /* 0x000000c3ffc3723e */ /* 0x000fe200048070ff */
[----:B------:R-:W-:Y:S01]  /*cc10*/  FMUL R187, R187, UR5 ;  /* 0x00000005bbbb7c20 */ /* 0x000fe20008400000 */
[----:B------:R-:W-:Y:S01]  /*cc20*/  ISETP.LT.OR P0, PT, R35, 0x9, !P0 ;  /* 0x000000092300780c */ /* 0x000fe20004701670 */
[----:B------:R0:W-:Y:S01]  /*cc30*/  @!P4 STG.E.U8 desc[UR56][R26.64+0x38], R29 ;  /* 0x0000381d1a00c986 */ /* 0x0001e2000c101138 */
[----:B-1----:R-:W-:Y:S01]  /*cc40*/  F2FP.SATFINITE.E4M3.F32.PACK_AB_MERGE_C R31, RZ, R194, RZ ;  /* 0x000000c2ff1f723e */ /* 0x002fe200048070ff */
[----:B------:R-:W-:Y:S01]  /*cc50*/  FMUL R186, R186, UR5 ;  /* 0x00000005baba7c20 */ /* 0x000fe20008400000 */
[C---:B------:R-:W-:Y:S01]  /*cc60*/  ISETP.GE.AND P4, PT, R36.reuse, 0x49, PT ;  /* 0x000000492400780c */ /* 0x040fe20003f86270 */
        /* <DEDUP_REMOVED lines=195> */
[----:B------:R-:W-:Y:S01]  /*d8a0*/  F2FP.SATFINITE.E4M3.F32.PACK_AB_MERGE_C R153, RZ, R153, RZ ;  /* 0x00000099ff99723e */ /* 0x000fe200048070ff */
[----:B------:R0:W-:Y:S01]  /*d8b0*/  @!P4 STG.E.U8 desc[UR56][R26.64+0x88], R29 ;  /* 0x0000881d1a00c986 */ /* 0x0001e2000c101138 */
[----:B-1----:R-:W-:Y:S01]  /*d8c0*/  F2FP.SATFINITE.E4M3.F32.PACK_AB_MERGE_C R31, RZ, R154, RZ ;  /* 0x0000009aff1f723e */ /* 0x002fe200048070ff */
[----:B------:R-:W-:Y:S01]  /*d8d0*/  FMUL R6, R6, UR5 ;  /* 0x0000000506067c20 */ /* 0x000fe20008400000 */
[C---:B------:R-:W-:Y:S01]  /*d8e0*/  ISETP.GE.AND P4, PT, R36.reuse, 0x99, PT ;  /* 0x000000992400780c */ /* 0x040fe20003f86270 */
[----:B------:R-:W-:Y:S01]  /*d8f0*/  @!P2 STG.E.U8 desc[UR56][R26.64+0x89], R155 ;  /* 0x0000899b1a00a986 */ /* 0x000fe2000c101138 */
[----:B------:R-:W-:Y:S01]  /*d900*/  ISETP.LT.OR P0, PT, R35, 0x9, !P0 ;  /* 0x000000092300780c */ /* 0x000fe20004701670 */
        /* <DEDUP_REMOVED lines=8> */
[----:B-----5:R-:W-:Y:S01]  /*d990*/  FMUL R0, R0, UR5 ;  /* 0x0000000500007c20 */ /* 0x020fe20008400000 */
[----:B0-----:R-:W-:Y:S01]  /*d9a0*/  F2FP.SATFINITE.E4M3.F32.PACK_AB_MERGE_C R29, RZ, R152, RZ ;  /* 0x00000098ff1d723e */ /* 0x001fe200048070ff */
[----:B------:R-:W2:Y:S01]  /*d9b0*/  LDL.LU R220, [R1+0x18] ;  /* 0x0000180001dc7983 */ /* 0x000ea20000300800 */
[----:B------:R-:W-:Y:S01]  /*d9c0*/  F2FP.SATFINITE.E4M3.F32.PACK_AB_MERGE_C R151, RZ, R151, RZ ;  /* 0x00000097ff97723e */ /* 0x000fe200048070ff */
[----:B------:R-:W-:Y:S01]  /*d9d0*/  FMUL R3, R3, UR5 ;  /* 0x0000000503037c20 */ /* 0x000fe20008400000 */
[----:B------:R-:W-:Y:S01]  /*d9e0*/  F2FP.SATFINITE.E4M3.F32.PACK_AB_MERGE_C R149, RZ, R149, RZ ;  /* 0x00000095ff95723e */ /* 0x000fe200048070ff */
[----:B------:R0:W-:Y:S01]  /*d9f0*/  @!P0 STG.E.U8 desc[UR56][R26.64+0x90], R29 ;  /* 0x0000901d1a008986 */ /* 0x0001e2000c101138 */
[----:B-1----:R-:W-:Y:S01]  /*da00*/  F2FP.SATFINITE.E4M3.F32.PACK_AB_MERGE_C R31, RZ, R150, RZ ;  /* 0x00000096ff1f723e */ /* 0x002fe200048070ff */
[----:B------:R-:W-:Y:S01]  /*da10*/  FMUL R2, R2, UR5 ;  /* 0x0000000502027c20 */ /* 0x000fe20008400000 */
[----:B------:R-:W-:Y:S01]  /*da20*/  ISETP.GE.AND P0, PT, R36, 0xa1, PT ;  /* 0x000000a12400780c */ /* 0x000fe20003f06270 */
[----:B------:R-:W-:Y:S01]  /*da30*/  @!P1 STG.E.U8 desc[UR56][R26.64+0x91], R151 ;  /* 0x000091971a009986 */ /* 0x000fe2000c101138 */
[----:B------:R-:W-:-:S02]  /*da40*/  ISETP.LT.OR P4, PT, R35, 0x9, !P4 ;  /* 0x000000092300780c */ /* 0x000fc40006781670 */
[C---:B------:R-:W-:Y:S01]  /*da50*/  ISETP.LT.OR P2, PT, R35.reuse, 0x9, !P2 ;  /* 0x000000092300780c */ /* 0x040fe20005741670 */
[----:B------:R1:W-:Y:S01]  /*da60*/  @!P5 STG.E.U8 desc[UR56][R24.64+0x98], R31 ;  /* 0x0000981f1800d986 */ /* 0x0003e2000c101138 */
[----:B------:R-:W-:Y:S02]  /*da70*/  ISETP.GE.AND P5, PT, R36, 0xa2, PT ;  /* 0x000000a22400780c */ /* 0x000fe40003fa6270 */
[C---:B------:R-:W-:Y:S01]  /*da80*/  ISETP.LT.OR P1, PT, R35.reuse, 0x1, !P0 ;  /* 0x000000012300780c */ /* 0x040fe20004721670 */
[----:B------:R-:W-:Y:S01]  /*da90*/  @!P6 STG.E.U8 desc[UR56][R24.64+0x99], R149 ;  /* 0x000099951800e986 */ /* 0x000fe2000c101138 */
[----:B------:R-:W-:Y:S02]  /*daa0*/  ISETP.LT.OR P6, PT, R35, 0x1, !P5 ;  /* 0x000000012300780c */ /* 0x000fe40006fc1670 */
[----:B0-----:R-:W-:Y:S01]  /*dab0*/  F2FP.SATFINITE.E4M3.F32.PACK_AB_MERGE_C R29, RZ, R148, RZ ;  /* 0x00000094ff1d723e */ /* 0x001fe200048070ff */
[----:B------:R-:W2:Y:S01]  /*dac0*/  LDL.LU R221, [R1+0x1c] ;  /* 0x00001c0001dd7983 */ /* 0x000ea20000300800 */
[----:B------:R-:W-:-:S02]  /*dad0*/  F2FP.SATFINITE.E4M3.F32.PACK_AB_MERGE_C R147, RZ, R147, RZ ;  /* 0x00000093ff93723e */ /* 0x000fc400048070ff */
[----:B------:R-:W-:Y:S01]  /*dae0*/  F2FP.SATFINITE.E4M3.F32.PACK_AB_MERGE_C R145, RZ, R145, RZ ;  /* 0x00000091ff91723e */ /* 0x000fe200048070ff */
[----:B------:R0:W-:Y:S01]  /*daf0*/  @!P4 STG.E.U8 desc[UR56][R26.64+0x98], R29 ;  /* 0x0000981d1a00c986 */ /* 0x0001e2000c101138 */
[----:B-1----:R-:W-:Y:S02]  /*db00*/  F2FP.SATFINITE.E4M3.F32.PACK_AB_MERGE_C R31, RZ, R146, RZ ;  /* 0x00000092ff1f723e */ /* 0x002fe400048070ff */
[C---:B------:R-:W-:Y:S01]  /*db10*/  ISETP.LT.OR P0, PT, R35.reuse, 0x9, !P0 ;  /* 0x000000092300780c */ /* 0x040fe20004701670 */
[----:B------:R-:W-:Y:S01]  /*db20*/  @!P2 STG.E.U8 desc[UR56][R26.64+0x99], R147 ;  /* 0x000099931a00a986 */ /* 0x000fe2000c101138 */
[----:B------:R-:W-:Y:S02]  /*db30*/  ISETP.LT.OR P5, PT, R35, 0x9, !P5 ;  /* 0x000000092300780c */ /* 0x000fe40006fa1670 */
[----:B------:R-:W-:Y:S01]  /*db40*/  F2FP.SATFINITE.E4M3.F32.PACK_AB_MERGE_C R23, RZ, R23, RZ ;  /* 0x00000017ff17723e */ /* 0x000fe200048070ff */
[----:B------:R1:W-:Y:S01]  /*db50*/  @!P1 STG.E.U8 desc[UR56][R24.64+0xa0], R31 ;  /* 0x0000a01f18009986 */ /* 0x0003e2000c101138 */
[----:B------:R-:W-:-:S02]  /*db60*/  ISETP.GE.AND P1, PT, R36, 0xaa, PT ;  /* 0x000000aa2400780c */ /* 0x000fc40003f26270 */
[----:B------:R-:W-:Y:S01]  /*db70*/  F2FP.SATFINITE.E4M3.F32.PACK_AB_MERGE_C R21, RZ, R21, RZ ;  /* 0x00000015ff15723e */ /* 0x000fe200048070ff */
[----:B------:R-:W-:Y:S01]  /*db80*/  @!P6 STG.E.U8 desc[UR56][R24.64+0xa1], R145 ;  /* 0x0000a1911800e986 */ /* 0x000fe2000c101138 */
[----:B------:R-:W-:Y:S02]  /*db90*/  ISETP.GE.AND P6, PT, R36, 0xa9, PT ;  /* 0x000000a92400780c */ /* 0x000fe40003fc6270 */
[C---:B------:R-:W-:Y:S02]  /*dba0*/  ISETP.LT.OR P4, PT, R35.reuse, 0x1, !P1 ;  /* 0x000000012300780c */ /* 0x040fe40004f81670 */
[----:B------:R-:W-:Y:S01]  /*dbb0*/  ISETP.LT.OR P2, PT, R35, 0x1, !P6 ;  /* 0x000000012300780c */ /* 0x000fe20007741670 */
[----:B------:R3:W-:Y:S01]  /*dbc0*/  @!P5 STG.E.U8 desc[UR56][R26.64+0xa1], R23 ;  /* 0x0000a1171a00d986 */ /* 0x0007e2000c101138 */
[----:B0-----:R-:W-:Y:S02]  /*dbd0*/  F2FP.SATFINITE.E4M3.F32.PACK_AB_MERGE_C R29, RZ, R144, RZ ;  /* 0x00000090ff1d723e */ /* 0x001fe400048070ff */
[----:B-1----:R-:W-:-:S02]  /*dbe0*/  F2FP.SATFINITE.E4M3.F32.PACK_AB_MERGE_C R31, RZ, R22, RZ ;  /* 0x00000016ff1f723e */ /* 0x002fc400048070ff */
[C---:B------:R-:W-:Y:S01]  /*dbf0*/  ISETP.LT.OR P1, PT, R35.reuse, 0x9, !P1 ;  /* 0x000000092300780c */ /* 0x040fe20004f21670 */
[----:B------:R-:W-:Y:S01]  /*dc00*/  @!P0 STG.E.U8 desc[UR56][R26.64+0xa0], R29 ;  /* 0x0000a01d1a008986 */ /* 0x000fe2000c101138 */
[----:B------:R-:W-:Y:S02]  /*dc10*/  ISETP.LT.OR P0, PT, R35, 0x9, !P6 ;  /* 0x000000092300780c */ /* 0x000fe40007701670 */
[----:B------:R-:W-:Y:S01]  /*dc20*/  F2FP.SATFINITE.E4M3.F32.PACK_AB_MERGE_C R19, RZ, R19, RZ ;  /* 0x00000013ff13723e */ /* 0x000fe200048070ff */
[----:B------:R0:W-:Y:S01]  /*dc30*/  @!P4 STG.E.U8 desc[UR56][R24.64+0xa9], R21 ;  /* 0x0000a9151800c986 */ /* 0x0001e2000c101138 */
[C---:B------:R-:W-:Y:S02]  /*dc40*/  ISETP.GE.AND P4, PT, R36.reuse, 0xb1, PT ;  /* 0x000000b12400780c */ /* 0x040fe40003f86270 */
[----:B---3--:R-:W-:Y:S01]  /*dc50*/  F2FP.SATFINITE.E4M3.F32.PACK_AB_MERGE_C R23, RZ, R20, RZ ;  /* 0x00000014ff17723e */ /* 0x008fe200048070ff */
[----:B------:R-:W-:Y:S01]  /*dc60*/  @!P2 STG.E.U8 desc[UR56][R24.64+0xa8], R31 ;  /* 0x0000a81f1800a986 */ /* 0x000fe2000c101138 */
[----:B------:R-:W-:-:S02]  /*dc70*/  ISETP.GE.AND P2, PT, R36, 0xb2, PT ;  /* 0x000000b22400780c */ /* 0x000fc40003f46270 */
[C---:B------:R-:W-:Y:S01]  /*dc80*/  ISETP.LT.OR P5, PT, R35.reuse, 0x1, !P4 ;  /* 0x000000012300780c */ /* 0x040fe200067a1670 */
[----:B------:R-:W-:Y:S01]  /*dc90*/  @!P1 STG.E.U8 desc[UR56][R26.64+0xa9], R19 ;  /* 0x0000a9131a009986 */ /* 0x000fe2000c101138 */
[C---:B------:R-:W-:Y:S02]  /*dca0*/  ISETP.LT.OR P6, PT, R35.reuse, 0x1, !P2 ;  /* 0x000000012300780c */ /* 0x040fe400057c1670 */
[----:B------:R-:W-:Y:S01]  /*dcb0*/  ISETP.LT.OR P4, PT, R35, 0x9, !P4 ;  /* 0x000000092300780c */ /* 0x000fe20006781670 */
[----:B------:R-:W-:Y:S01]  /*dcc0*/  @!P0 STG.E.U8 desc[UR56][R26.64+0xa8], R23 ;  /* 0x0000a8171a008986 */ /* 0x000fe2000c101138 */
[----:B0-----:R-:W-:Y:S02]  /*dcd0*/  F2FP.SATFINITE.E4M3.F32.PACK_AB_MERGE_C R21, RZ, R18, RZ ;  /* 0x00000012ff15723e */ /* 0x001fe400048070ff */
[----:B------:R-:W-:Y:S02]  /*dce0*/  F2FP.SATFINITE.E4M3.F32.PACK_AB_MERGE_C R17, RZ, R17, RZ ;  /* 0x00000011ff11723e */ /* 0x000fe400048070ff */
[----:B------:R-:W-:-:S02]  /*dcf0*/  F2FP.SATFINITE.E4M3.F32.PACK_AB_MERGE_C R29, RZ, R16, RZ ;  /* 0x00000010ff1d723e */ /* 0x000fc400048070ff */
[C---:B------:R-:W-:Y:S01]  /*dd00*/  ISETP.GE.AND P1, PT, R36.reuse, 0xb9, PT ;  /* 0x000000b92400780c */ /* 0x040fe20003f26270 */
[----:B------:R-:W-:Y:S01]  /*dd10*/  @!P5 STG.E.U8 desc[UR56][R24.64+0xb0], R21 ;  /* 0x0000b0151800d986 */ /* 0x000fe2000c101138 */
[----:B------:R-:W-:Y:S02]  /*dd20*/  ISETP.GE.AND P0, PT, R36, 0xba, PT ;  /* 0x000000ba2400780c */ /* 0x000fe40003f06270 */
[C---:B------:R-:W-:Y:S01]  /*dd30*/  ISETP.LT.OR P2, PT, R35.reuse, 0x9, !P2 ;  /* 0x000000092300780c */ /* 0x040fe20005741670 */
[----:B------:R0:W-:Y:S01]  /*dd40*/  @!P6 STG.E.U8 desc[UR56][R24.64+0xb1], R17 ;  /* 0x0000b1111800e986 */ /* 0x0001e2000c101138 */
[C---:B------:R-:W-:Y:S02]  /*dd50*/  ISETP.LT.OR P5, PT, R35.reuse, 0x1, !P0 ;  /* 0x000000012300780c */ /* 0x040fe400047a1670 */
[----:B------:R-:W-:Y:S01]  /*dd60*/  F2FP.SATFINITE.E4M3.F32.PACK_AB_MERGE_C R15, RZ, R15, RZ ;  /* 0x0000000fff0f723e */ /* 0x000fe200048070ff */
[----:B------:R-:W-:Y:S01]  /*dd70*/  @!P4 STG.E.U8 desc[UR56][R26.64+0xb0], R29 ;  /* 0x0000b01d1a00c986 */ /* 0x000fe2000c101138 */
[----:B------:R-:W-:-:S02]  /*dd80*/  ISETP.LT.OR P4, PT, R35, 0x1, !P1 ;  /* 0x000000012300780c */ /* 0x000fc40004f81670 */
[C---:B------:R-:W-:Y:S02]  /*dd90*/  ISETP.LT.OR P1, PT, R35.reuse, 0x9, !P1 ;  /* 0x000000092300780c */ /* 0x040fe40004f21670 */
[----:B------:R-:W-:Y:S02]  /*dda0*/  F2FP.SATFINITE.E4M3.F32.PACK_AB_MERGE_C R13, RZ, R13, RZ ;  /* 0x0000000dff0d723e */ /* 0x000fe400048070ff */
[----:B------:R-:W-:Y:S01]  /*ddb0*/  ISETP.LT.OR P0, PT, R35, 0x9, !P0 ;  /* 0x000000092300780c */ /* 0x000fe20004701670 */
[----:B------:R-:W-:Y:S01]  /*ddc0*/  @!P2 STG.E.U8 desc[UR56][R26.64+0xb1], R15 ;  /* 0x0000b10f1a00a986 */ /* 0x000fe2000c101138 */
[----:B0-----:R-:W-:Y:S02]  /*ddd0*/  F2FP.SATFINITE.E4M3.F32.PACK_AB_MERGE_C R17, RZ, R14, RZ ;  /* 0x0000000eff11723e */ /* 0x001fe400048070ff */
[----:B------:R-:W-:Y:S01]  /*dde0*/  F2FP.SATFINITE.E4M3.F32.PACK_AB_MERGE_C R19, RZ, R12, RZ ;  /* 0x0000000cff13723e */ /* 0x000fe200048070ff */
[----:B------:R0:W-:Y:S01]  /*ddf0*/  @!P5 STG.E.U8 desc[UR56][R24.64+0xb9], R13 ;  /* 0x0000b90d1800d986 */ /* 0x0001e2000c101138 */
[----:B------:R-:W-:-:S02]  /*de00*/  ISETP.GE.AND P2, PT, R36, 0xc1, PT ;  /* 0x000000c12400780c */ /* 0x000fc40003f46270 */
[----:B------:R-:W-:Y:S01]  /*de10*/  F2FP.SATFINITE.E4M3.F32.PACK_AB_MERGE_C R11, RZ, R11, RZ ;  /* 0x0000000bff0b723e */ /* 0x000fe200048070ff */
[----:B------:R-:W-:Y:S01]  /*de20*/  @!P4 STG.E.U8 desc[UR56][R24.64+0xb8], R17 ;  /* 0x0000b8111800c986 */ /* 0x000fe2000c101138 */
[C---:B------:R-:W-:Y:S02]  /*de30*/  ISETP.LT.OR P4, PT, R35.reuse, 0x1, !P2 ;  /* 0x000000012300780c */ /* 0x040fe40005781670 */
[C---:B------:R-:W-:Y:S01]  /*de40*/  ISETP.LT.OR P2, PT, R35.reuse, 0x9, !P2 ;  /* 0x000000092300780c */ /* 0x040fe20005741670 */
[----:B------:R-:W-:Y:S01]  /*de50*/  @!P1 STG.E.U8 desc[UR56][R26.64+0xb8], R19 ;  /* 0x0000b8131a009986 */ /* 0x000fe2000c101138 */
[----:B------:R-:W-:Y:S02]  /*de60*/  ISETP.GE.AND P1, PT, R36, 0xc2, PT ;  /* 0x000000c22400780c */ /* 0x000fe40003f26270 */
[----:B------:R-:W-:Y:S01]  /*de70*/  F2FP.SATFINITE.E4M3.F32.PACK_AB_MERGE_C R9, RZ, R9, RZ ;  /* 0x00000009ff09723e */ /* 0x000fe200048070ff */
[----:B------:R1:W-:Y:S01]  /*de80*/  @!P0 STG.E.U8 desc[UR56][R26.64+0xb9], R11 ;  /* 0x0000b90b1a008986 */ /* 0x0003e2000c101138 */
[----:B------:R-:W-:-:S02]  /*de90*/  ISETP.LT.OR P5, PT, R35, 0x1, !P1 ;  /* 0x000000012300780c */ /* 0x000fc40004fa1670 */
[----:B------:R-:W-:Y:S02]  /*dea0*/  ISETP.GE.AND P0, PT, R36, 0xc9, PT ;  /* 0x000000c92400780c */ /* 0x000fe40003f06270 */
[C---:B------:R-:W-:Y:S02]  /*deb0*/  ISETP.LT.OR P1, PT, R35.reuse, 0x9, !P1 ;  /* 0x000000092300780c */ /* 0x040fe40004f21670 */
[----:B0-----:R-:W-:Y:S02]  /*dec0*/  F2FP.SATFINITE.E4M3.F32.PACK_AB_MERGE_C R13, RZ, R10, RZ ;  /* 0x0000000aff0d723e */ /* 0x001fe400048070ff */
[----:B------:R-:W-:Y:S02]  /*ded0*/  ISETP.LT.OR P6, PT, R35, 0x1, !P0 ;  /* 0x000000012300780c */ /* 0x000fe400047c1670 */
[----:B------:R-:W-:Y:S01]  /*dee0*/  F2FP.SATFINITE.E4M3.F32.PACK_AB_MERGE_C R7, RZ, R7, RZ ;  /* 0x00000007ff07723e */ /* 0x000fe200048070ff */
[----:B------:R-:W-:Y:S01]  /*def0*/  @!P4 STG.E.U8 desc[UR56][R24.64+0xc0], R13 ;  /* 0x0000c00d1800c986 */ /* 0x000fe2000c101138 */
[----:B-1----:R-:W-:-:S02]  /*df00*/  F2FP.SATFINITE.E4M3.F32.PACK_AB_MERGE_C R11, RZ, R8, RZ ;  /* 0x00000008ff0b723e */ /* 0x002fc400048070ff */
[C---:B------:R-:W-:Y:S01]  /*df10*/  ISETP.GE.AND P4, PT, R36.reuse, 0xca, PT ;  /* 0x000000ca2400780c */ /* 0x040fe20003f86270 */
[----:B------:R-:W-:Y:S01]  /*df20*/  @!P5 STG.E.U8 desc[UR56][R24.64+0xc1], R9 ;  /* 0x0000c1091800d986 */ /* 0x000fe2000c101138 */
[----:B------:R-:W-:Y:S02]  /*df30*/  F2FP.SATFINITE.E4M3.F32.PACK_AB_MERGE_C R15, RZ, R6, RZ ;  /* 0x00000006ff0f723e */ /* 0x000fe400048070ff */
[C---:B------:R-:W-:Y:S01]  /*df40*/  ISETP.LT.OR P0, PT, R35.reuse, 0x9, !P0 ;  /* 0x000000092300780c */ /* 0x040fe20004701670 */
[----:B------:R0:W-:Y:S01]  /*df50*/  @!P2 STG.E.U8 desc[UR56][R26.64+0xc0], R11 ;  /* 0x0000c00b1a00a986 */ /* 0x0001e2000c101138 */
[C---:B------:R-:W-:Y:S02]  /*df60*/  ISETP.LT.OR P2, PT, R35.reuse, 0x1, !P4 ;  /* 0x000000012300780c */ /* 0x040fe40006741670 */
[----:B------:R-:W-:Y:S01]  /*df70*/  ISETP.LT.OR P5, PT, R35, 0x9, !P4 ;  /* 0x000000092300780c */ /* 0x000fe200067a1670 */
[----:B------:R1:W-:Y:S01]  /*df80*/  @!P1 STG.E.U8 desc[UR56][R26.64+0xc1], R7 ;  /* 0x0000c1071a009986 */ /* 0x0003e2000c101138 */
[----:B------:R-:W-:-:S02]  /*df90*/  ISETP.GE.AND P1, PT, R36, 0xd1, PT ;  /* 0x000000d12400780c */ /* 0x000fc40003f26270 */
[----:B------:R-:W-:Y:S01]  /*dfa0*/  F2FP.SATFINITE.E4M3.F32.PACK_AB_MERGE_C R5, RZ, R5, RZ ;  /* 0x00000005ff05723e */ /* 0x000fe200048070ff */
[----:B------:R-:W-:Y:S01]  /*dfb0*/  @!P6 STG.E.U8 desc[UR56][R24.64+0xc8], R15 ;  /* 0x0000c80f1800e986 */ /* 0x000fe2000c101138 */
[----:B------:R-:W-:Y:S02]  /*dfc0*/  ISETP.LT.OR P6, PT, R35, 0x1, !P1 ;  /* 0x000000012300780c */ /* 0x000fe40004fc1670 */
[----:B------:R-:W-:Y:S02]  /*dfd0*/  F2FP.SATFINITE.E4M3.F32.PACK_AB_MERGE_C R3, RZ, R3, RZ ;  /* 0x00000003ff03723e */ /* 0x000fe400048070ff */
[----:B0-----:R-:W-:Y:S01]  /*dfe0*/  F2FP.SATFINITE.E4M3.F32.PACK_AB_MERGE_C R11, RZ, R0, RZ ;  /* 0x00000000ff0b723e */ /* 0x001fe200048070ff */
[----:B------:R-:W-:Y:S01]  /*dff0*/  FMUL R0, R222, UR5 ;  /* 0x00000005de007c20 */ /* 0x000fe20008400000 */
[----:B------:R0:W-:Y:S01]  /*e000*/  @!P2 STG.E.U8 desc[UR56][R24.64+0xc9], R5 ;  /* 0x0000c9051800a986 */ /* 0x0001e2000c101138 */
[----:B-1----:R-:W-:Y:S02]  /*e010*/  F2FP.SATFINITE.E4M3.F32.PACK_AB_MERGE_C R7, RZ, R4, RZ ;  /* 0x00000004ff07723e */ /* 0x002fe400048070ff */
[----:B------:R-:W-:Y:S01]  /*e020*/  F2FP.SATFINITE.E4M3.F32.PACK_AB_MERGE_C R9, RZ, R2, RZ ;  /* 0x00000002ff09723e */ /* 0x000fe200048070ff */
[----:B----4-:R-:W-:Y:S01]  /*e030*/  FMUL R2, R223, UR5 ;  /* 0x00000005df027c20 */ /* 0x010fe20008400000 */
[----:B------:R-:W-:Y:S01]  /*e040*/  @!P5 STG.E.U8 desc[UR56][R26.64+0xc9], R3 ;  /* 0x0000c9031a00d986 */ /* 0x000fe2000c101138 */
[----:B------:R-:W-:-:S02]  /*e050*/  ISETP.GE.AND P4, PT, R36, 0xd2, PT ;  /* 0x000000d22400780c */ /* 0x000fc40003f86270 */
[C---:B------:R-:W-:Y:S01]  /*e060*/  ISETP.LT.OR P1, PT, R35.reuse, 0x9, !P1 ;  /* 0x000000092300780c */ /* 0x040fe20004f21670 */
[----:B------:R1:W-:Y:S01]  /*e070*/  @!P0 STG.E.U8 desc[UR56][R26.64+0xc8], R7 ;  /* 0x0000c8071a008986 */ /* 0x0003e2000c101138 */
[----:B------:R-:W-:-:S03]  /*e080*/  ISETP.LT.OR P2, PT, R35, 0x1, !P4 ;  /* 0x000000012300780c */ /* 0x000fc60006741670 */
[----:B------:R-:W3:Y:S01]  /*e090*/  LDL.LU R223, [R1+0x20] ;  /* 0x0000200001df7983 */ /* 0x000ee20000300800 */
[----:B0-----:R-:W-:Y:S02]  /*e0a0*/  F2FP.SATFINITE.E4M3.F32.PACK_AB_MERGE_C R5, RZ, R2, RZ ;  /* 0x00000002ff05723e */ /* 0x001fe400048070ff */
[----:B------:R-:W-:Y:S01]  /*e0b0*/  ISETP.LT.OR P5, PT, R35, 0x9, !P4 ;  /* 0x000000092300780c */ /* 0x000fe200067a1670 */
[----:B------:R0:W-:Y:S01]  /*e0c0*/  @!P6 STG.E.U8 desc[UR56][R24.64+0xd0], R9 ;  /* 0x0000d0091800e986 */ /* 0x0001e2000c101138 */
[----:B-1----:R-:W-:Y:S01]  /*e0d0*/  F2FP.SATFINITE.E4M3.F32.PACK_AB_MERGE_C R7, RZ, R0, RZ ;  /* 0x00000000ff07723e */ /* 0x002fe200048070ff */
[----:B------:R-:W-:Y:S01]  /*e0e0*/  FMUL R0, R225, UR5 ;  /* 0x00000005e1007c20 */ /* 0x000fe20008400000 */
[----:B--2---:R-:W-:Y:S01]  /*e0f0*/  FMUL R3, R224, UR5 ;  /* 0x00000005e0037c20 */ /* 0x004fe20008400000 */
[----:B------:R-:W2:Y:S01]  /*e100*/  LDL.LU R222, [R1+0x24] ;  /* 0x0000240001de7983 */ /* 0x000ea20000300800 */
[----:B------:R-:W-:Y:S01]  /*e110*/  FMUL R2, R227, UR5 ;  /* 0x00000005e3027c20 */ /* 0x000fe20008400000 */
[----:B------:R-:W-:-:S02]  /*e120*/  ISETP.GE.AND P0, PT, R36, 0xd9, PT ;  /* 0x000000d92400780c */ /* 0x000fc40003f06270 */
[----:B------:R-:W4:Y:S01]  /*e130*/  LDL.LU R224, [R1+0x2c] ;  /* 0x00002c0001e07983 */ /* 0x000f220000300800 */
[----:B0-----:R-:W-:Y:S01]  /*e140*/  F2FP.SATFINITE.E4M3.F32.PACK_AB_MERGE_C R9, RZ, R0, RZ ;  /* 0x00000000ff09723e */ /* 0x001fe200048070ff */
[----:B------:R-:W-:Y:S02]  /*e150*/  FMUL R0, R226, UR5 ;  /* 0x00000005e2007c20 */ /* 0x000fe40008400000 */
[----:B------:R-:W4:Y:S04]  /*e160*/  LDL.LU R225, [R1+0x28] ;  /* 0x0000280001e17983 */ /* 0x000f280000300800 */
[----:B------:R-:W4:Y:S04]  /*e170*/  LDL.LU R226, [R1+0x30] ;  /* 0x0000300001e27983 */ /* 0x000f280000300800 */
[----:B------:R-:W4:Y:S01]  /*e180*/  LDL.LU R227, [R1+0x34] ;  /* 0x0000340001e37983 */ /* 0x000f220000300800 */
[----:B------:R-:W-:-:S03]  /*e190*/  ISETP.GE.AND P4, PT, R36, 0xda, PT ;  /* 0x000000da2400780c */ /* 0x000fc60003f86270 */
[----:B------:R-:W-:Y:S01]  /*e1a0*/  @!P2 STG.E.U8 desc[UR56][R24.64+0xd1], R11 ;  /* 0x0000d10b1800a986 */ /* 0x000fe2000c101138 */
[C---:B------:R-:W-:Y:S02]  /*e1b0*/  ISETP.LT.OR P2, PT, R35.reuse, 0x1, !P4 ;  /* 0x000000012300780c */ /* 0x040fe40006741670 */
[C---:B------:R-:W-:Y:S01]  /*e1c0*/  ISETP.LT.OR P6, PT, R35.reuse, 0x1, !P0 ;  /* 0x000000012300780c */ /* 0x040fe200047c1670 */
[----:B------:R0:W-:Y:S01]  /*e1d0*/  @!P1 STG.E.U8 desc[UR56][R26.64+0xd0], R5 ;  /* 0x0000d0051a009986 */ /* 0x0001e2000c101138 */
[----:B------:R-:W-:Y:S02]  /*e1e0*/  F2FP.SATFINITE.E4M3.F32.PACK_AB_MERGE_C R3, RZ, R3, RZ ;  /* 0x00000003ff03723e */ /* 0x000fe400048070ff */
[C---:B------:R-:W-:Y:S01]  /*e1f0*/  ISETP.LT.OR P0, PT, R35.reuse, 0x9, !P0 ;  /* 0x000000092300780c */ /* 0x040fe20004701670 */
[----:B------:R1:W-:Y:S01]  /*e200*/  @!P5 STG.E.U8 desc[UR56][R26.64+0xd1], R7 ;  /* 0x0000d1071a00d986 */ /* 0x0003e2000c101138 */
[----:B------:R-:W-:Y:S02]  /*e210*/  ISETP.LT.OR P1, PT, R35, 0x9, !P4 ;  /* 0x000000092300780c */ /* 0x000fe40006721670 */
[----:B------:R-:W-:-:S03]  /*e220*/  ISETP.GE.AND P4, PT, R36, 0xe2, PT ;  /* 0x000000e22400780c */ /* 0x000fc60003f86270 */
[----:B------:R1:W-:Y:S01]  /*e230*/  @!P2 STG.E.U8 desc[UR56][R24.64+0xd9], R9 ;  /* 0x0000d9091800a986 */ /* 0x0003e2000c101138 */
[----:B------:R-:W-:-:S03]  /*e240*/  ISETP.GE.AND P2, PT, R36, 0xe1, PT ;  /* 0x000000e12400780c */ /* 0x000fc60003f46270 */
[----:B------:R4:W-:Y:S01]  /*e250*/  @!P6 STG.E.U8 desc[UR56][R24.64+0xd8], R3 ;  /* 0x0000d8031800e986 */ /* 0x0009e2000c101138 */
[C---:B------:R-:W-:Y:S02]  /*e260*/  ISETP.LT.OR P5, PT, R35.reuse, 0x1, !P2 ;  /* 0x000000012300780c */ /* 0x040fe400057a1670 */
[----:B------:R-:W-:Y:S02]  /*e270*/  ISETP.LT.OR P6, PT, R35, 0x1, !P4 ;  /* 0x000000012300780c */ /* 0x000fe400067c1670 */
[----:B0-----:R-:W-:Y:S02]  /*e280*/  F2FP.SATFINITE.E4M3.F32.PACK_AB_MERGE_C R5, RZ, R0, RZ ;  /* 0x00000000ff05723e */ /* 0x001fe400048070ff */
[----:B-1----:R-:W-:-:S03]  /*e290*/  F2FP.SATFINITE.E4M3.F32.PACK_AB_MERGE_C R7, RZ, R2, RZ ;  /* 0x00000002ff07723e */ /* 0x002fc600048070ff */
[----:B------:R-:W-:Y:S01]  /*e2a0*/  @!P0 STG.E.U8 desc[UR56][R26.64+0xd8], R5 ;  /* 0x0000d8051a008986 */ /* 0x000fe2000c101138 */
[C---:B------:R-:W-:Y:S02]  /*e2b0*/  ISETP.LT.OR P0, PT, R35.reuse, 0x9, !P2 ;  /* 0x000000092300780c */ /* 0x040fe40005701670 */
[C---:B------:R-:W-:Y:S01]  /*e2c0*/  ISETP.GE.AND P2, PT, R36.reuse, 0xe9, PT ;  /* 0x000000e92400780c */ /* 0x040fe20003f46270 */
[----:B------:R0:W-:Y:S01]  /*e2d0*/  @!P1 STG.E.U8 desc[UR56][R26.64+0xd9], R7 ;  /* 0x0000d9071a009986 */ /* 0x0001e2000c101138 */
[----:B------:R-:W-:Y:S02]  /*e2e0*/  ISETP.GE.AND P1, PT, R36, 0xea, PT ;  /* 0x000000ea2400780c */ /* 0x000fe40003f26270 */
[----:B------:R-:W-:Y:S01]  /*e2f0*/  ISETP.LT.OR P4, PT, R35, 0x9, !P4 ;  /* 0x000000092300780c */ /* 0x000fe20006781670 */
[----:B------:R-:W-:-:S05]  /*e300*/  FMUL R0, R220, UR5 ;  /* 0x00000005dc007c20 */ /* 0x000fca0008400000 */
[----:B------:R-:W-:-:S05]  /*e310*/  F2FP.SATFINITE.E4M3.F32.PACK_AB_MERGE_C R9, RZ, R0, RZ ;  /* 0x00000000ff09723e */ /* 0x000fca00048070ff */
[----:B------:R1:W-:Y:S01]  /*e320*/  @!P5 STG.E.U8 desc[UR56][R24.64+0xe0], R9 ;  /* 0x0000e0091800d986 */ /* 0x0003e2000c101138 */
[----:B------:R-:W-:-:S05]  /*e330*/  FMUL R2, R221, UR5 ;  /* 0x00000005dd027c20 */ /* 0x000fca0008400000 */
[----:B------:R-:W-:Y:S02]  /*e340*/  F2FP.SATFINITE.E4M3.F32.PACK_AB_MERGE_C R11, RZ, R2, RZ ;  /* 0x00000002ff0b723e */ /* 0x000fe400048070ff */
[----:B------:R-:W-:-:S03]  /*e350*/  ISETP.LT.OR P5, PT, R35, 0x1, !P2 ;  /* 0x000000012300780c */ /* 0x000fc600057a1670 */
[----:B------:R1:W-:Y:S01]  /*e360*/  @!P6 STG.E.U8 desc[UR56][R24.64+0xe1], R11 ;  /* 0x0000e10b1800e986 */ /* 0x0003e2000c101138 */
[C---:B------:R-:W-:Y:S02]  /*e370*/  ISETP.LT.OR P6, PT, R35.reuse, 0x1, !P1 ;  /* 0x000000012300780c */ /* 0x040fe40004fc1670 */
[C---:B------:R-:W-:Y:S02]  /*e380*/  ISETP.LT.OR P2, PT, R35.reuse, 0x9, !P2 ;  /* 0x000000092300780c */ /* 0x040fe40005741670 */
[----:B------:R-:W-:Y:S01]  /*e390*/  ISETP.LT.OR P1, PT, R35, 0x9, !P1 ;  /* 0x000000092300780c */ /* 0x000fe20004f21670 */
[----:B---3--:R-:W-:-:S05]  /*e3a0*/  FMUL R0, R223, UR5 ;  /* 0x00000005df007c20 */ /* 0x008fca0008400000 */
[----:B------:R-:W-:Y:S01]  /*e3b0*/  F2FP.SATFINITE.E4M3.F32.PACK_AB_MERGE_C R13, RZ, R0, RZ ;  /* 0x00000000ff0d723e */ /* 0x000fe200048070ff */
[----:B--2---:R-:W-:Y:S01]  /*e3c0*/  FMUL R0, R222, UR5 ;  /* 0x00000005de007c20 */ /* 0x004fe20008400000 */
[----:B----4-:R-:W-:Y:S01]  /*e3d0*/  FMUL R3, R224, UR5 ;  /* 0x00000005e0037c20 */ /* 0x010fe20008400000 */
[----:B------:R-:W-:-:S03]  /*e3e0*/  FMUL R2, R225, UR5 ;  /* 0x00000005e1027c20 */ /* 0x000fc60008400000 */
[----:B0-----:R-:W-:Y:S01]  /*e3f0*/  F2FP.SATFINITE.E4M3.F32.PACK_AB_MERGE_C R7, RZ, R0, RZ ;  /* 0x00000000ff07723e */ /* 0x001fe200048070ff */
[----:B------:R-:W-:Y:S01]  /*e400*/  FMUL R4, R226, UR5 ;  /* 0x00000005e2047c20 */ /* 0x000fe20008400000 */
[----:B-1----:R-:W-:Y:S01]  /*e410*/  F2FP.SATFINITE.E4M3.F32.PACK_AB_MERGE_C R9, RZ, R3, RZ ;  /* 0x00000003ff09723e */ /* 0x002fe200048070ff */
[----:B------:R-:W-:Y:S01]  /*e420*/  FMUL R5, R227, UR5 ;  /* 0x00000005e3057c20 */ /* 0x000fe20008400000 */
[----:B------:R-:W-:Y:S02]  /*e430*/  F2FP.SATFINITE.E4M3.F32.PACK_AB_MERGE_C R3, RZ, R2, RZ ;  /* 0x00000002ff03723e */ /* 0x000fe400048070ff */
[----:B------:R-:W-:Y:S02]  /*e440*/  F2FP.SATFINITE.E4M3.F32.PACK_AB_MERGE_C R11, RZ, R4, RZ ;  /* 0x00000004ff0b723e */ /* 0x000fe400048070ff */
[----:B------:R-:W-:Y:S01]  /*e450*/  F2FP.SATFINITE.E4M3.F32.PACK_AB_MERGE_C R5, RZ, R5, RZ ;  /* 0x00000005ff05723e */ /* 0x000fe200048070ff */
[----:B------:R0:W-:Y:S04]  /*e460*/  @!P0 STG.E.U8 desc[UR56][R26.64+0xe0], R13 ;  /* 0x0000e00d1a008986 */ /* 0x0001e8000c101138 */
[----:B------:R0:W-:Y:S04]  /*e470*/  @!P4 STG.E.U8 desc[UR56][R26.64+0xe1], R7 ;  /* 0x0000e1071a00c986 */ /* 0x0001e8000c101138 */
[----:B------:R0:W-:Y:S04]  /*e480*/  @!P6 STG.E.U8 desc[UR56][R24.64+0xe9], R9 ;  /* 0x0000e9091800e986 */ /* 0x0001e8000c101138 */
[----:B------:R0:W-:Y:S04]  /*e490*/  @!P5 STG.E.U8 desc[UR56][R24.64+0xe8], R3 ;  /* 0x0000e8031800d986 */ /* 0x0001e8000c101138 */
[----:B------:R0:W-:Y:S04]  /*e4a0*/  @!P2 STG.E.U8 desc[UR56][R26.64+0xe8], R11 ;  /* 0x0000e80b1a00a986 */ /* 0x0001e8000c101138 */
[----:B------:R0:W-:Y:S02]  /*e4b0*/  @!P1 STG.E.U8 desc[UR56][R26.64+0xe9], R5 ;  /* 0x0000e9051a009986 */ /* 0x0001e4000c101138 */
.L_x_280:
[----:B------:R-:W-:Y:S05]  /*e4c0*/  BSYNC B0 ;  /* 0x0000000000007941 */ /* 0x000fea0003800000 */
.L_x_38:
[----:B0----5:R-:W2:Y:S04]  /*e4d0*/  LDL.LU R3, [R1+0x48] ;  /* 0x0000480001037983 */ /* 0x021ea80000300800 */
[----:B------:R-:W2:Y:S01]  /*e4e0*/  LDL.LU R2, [R1+0x4c] ;  /* 0x00004c0001027983 */ /* 0x000ea20000300800 */
[----:B------:R-:W-:Y:S01]  /*e4f0*/  ULDC UR8, c[0x0][0xc] ;  /* 0x0000030000087ab9 */ /* 0x000fe20000000800 */
[----:B------:R-:W-:Y:S01]  /*e500*/  ULDC UR9, c[0x0][0x10] ;  /* 0x0000040000097ab9 */ /* 0x000fe20000000800 */
[----:B------:R-:W2:Y:S01]  /*e510*/  LDC R5, c[0x0][0x14] ;  /* 0x00000500ff057b82 */ /* 0x000ea20000000800 */
[----:B------:R-:W-:Y:S01]  /*e520*/  UIMAD.WIDE.U32 UR8, UR8, UR9, URZ ;  /* 0x00000009080872a5 */ /* 0x000fe2000f8e003f */
[----:B------:R-:W-:Y:S01]  /*e530*/  PRMT R0, RZ, 0x7610, R0 ;  /* 0x00007610ff007816 */ /* 0x000fe20000000000 */
[----:B------:R-:W-:-:S04]  /*e540*/  UMOV UR4, 0xffffffff ;  /* 0xffffffff00047882 */ /* 0x000fc80000000000 */
[----:B--2---:R-:W-:-:S04]  /*e550*/  IMAD.WIDE.U32 R2, R5, UR8, R2 ;  /* 0x0000000805027c25 */ /* 0x004fc8000f8e0002 */
[----:B------:R-:W-:Y:S01]  /*e560*/  IMAD R5, R5, UR9, RZ ;  /* 0x0000000905057c24 */ /* 0x000fe2000f8e02ff */
[----:B------:R-:W-:Y:S01]  /*e570*/  ULDC.64 UR8, c[0x0][0x650] ;  /* 0x0001940000087ab9 */ /* 0x000fe20000000a00 */
[----:B------:R-:W-:Y:S01]  /*e580*/  IMAD.MOV.U32 R19, RZ, RZ, R2 ;  /* 0x000000ffff137224 */ /* 0x000fe200078e0002 */
[----:B------:R-:W-:Y:S01]  /*e590*/  ISETP.GE.U32.AND P0, PT, R2, UR8, PT ;  /* 0x0000000802007c0c */ /* 0x000fe2000bf06070 */
[----:B------:R-:W-:Y:S02]  /*e5a0*/  IMAD.IADD R22, R3, 0x1, R5 ;  /* 0x0000000103167824 */ /* 0x000fe400078e0205 */
[----:B------:R-:W-:Y:S02]  /*e5b0*/  IMAD.MOV.U32 R3, RZ, RZ, -0x1 ;  /* 0xffffffffff037424 */ /* 0x000fe400078e00ff */
[----:B------:R-:W-:Y:S01]  /*e5c0*/  IMAD.U32 R2, RZ, RZ, UR4 ;  /* 0x00000004ff027e24 */ /* 0x000fe2000f8e00ff */
[----:B------:R0:W-:Y:S01]  /*e5d0*/  STL [R1+0x48], R22 ;  /* 0x0000481601007387 */ /* 0x0001e20000100800 */
[----:B------:R-:W-:-:S03]  /*e5e0*/  ISETP.GE.U32.AND.EX P0, PT, R22, UR9, PT, P0 ;  /* 0x0000000916007c0c */ /* 0x000fc6000bf06100 */
[----:B------:R0:W-:Y:S04]  /*e5f0*/  STL [R1+0x5c], R3 ;  /* 0x00005c0301007387 */ /* 0x0001e80000100800 */
[----:B------:R0:W-:Y:S04]  /*e600*/  STL [R1+0x4c], R19 ;  /* 0x00004c1301007387 */ /* 0x0001e80000100800 */
[----:B------:R0:W-:Y:S02]  /*e610*/  STL [R1+0x54], R2 ;  /* 0x0000540201007387 */ /* 0x0001e40000100800 */
[----:B------:R-:W-:Y:S05]  /*e620*/  @P0 BRA `(.L_x_281) ;  /* 0x0000000400740947 */ /* 0x000fea0003800000 */
[----:B------:R-:W2:Y:S01]  /*e630*/  S2R R14, SR_CTAID.X ;  /* 0x00000000000e7919 */ /* 0x000ea20000002500 */
[----:B------:R-:W5:Y:S01]  /*e640*/  LDC.64 R8, c[0x0][0x628] ;  /* 0x00018a00ff087b82 */ /* 0x000f620000000a00 */
[----:B------:R-:W-:Y:S01]  /*e650*/  ULDC UR4, c[0x0][0x150] ;  /* 0x0000540000047ab9 */ /* 0x000fe20000000800 */
[----:B------:R-:W-:Y:S01]  /*e660*/  IMAD.MOV.U32 R6, RZ, RZ, R19 ;  /* 0x000000ffff067224 */ /* 0x000fe200078e0013 */
[----:B------:R-:W0:Y:S01]  /*e670*/  S2R R16, SR_CTAID.Y ;  /* 0x0000000000107919 */ /* 0x000e220000002600 */
[----:B------:R-:W-:-:S04]  /*e680*/  IMAD.MOV.U32 R7, RZ, RZ, R22 ;  /* 0x000000ffff077224 */ /* 0x000fc800078e0016 */
[----:B------:R-:W0:Y:S08]  /*e690*/  LDC R17, c[0x0][0x144] ;  /* 0x00005100ff117b82 */ /* 0x000e300000000800 */
[----:B------:R-:W0:Y:S08]  /*e6a0*/  LDC R10, c[0x0][0x630] ;  /* 0x00018c00ff0a7b82 */ /* 0x000e300000000800 */
[----:B------:R-:W0:Y:S01]  /*e6b0*/  LDC.64 R12, c[0x0][0x620] ;  /* 0x00018800ff0c7b82 */ /* 0x000e220000000a00 */
[----:B-----5:R-:W-:-:S04]  /*e6c0*/  ISETP.NE.U32.AND P0, PT, R8, RZ, PT ;  /* 0x000000ff0800720c */ /* 0x020fc80003f05070 */
[----:B------:R-:W-:Y:S02]  /*e6d0*/  ISETP.NE.AND.EX P0, PT, R9, RZ, PT, P0 ;  /* 0x000000ff0900720c */ /* 0x000fe40003f05300 */
[----:B--2---:R-:W-:-:S05]  /*e6e0*/  I2FP.F32.U32 R0, R14 ;  /* 0x0000000e00007245 */ /* 0x004fca0000201000 */
[----:B------:R-:W-:-:S04]  /*e6f0*/  FMUL R0, R0, UR4 ;  /* 0x0000000400007c20 */ /* 0x000fc80008400000 */
[----:B------:R2:W0:Y:S02]  /*e700*/  F2I.U32.TRUNC.NTZ R15, R0 ;  /* 0x00000000000f7305 */ /* 0x000424000020f000 */
[----:B------:R-:W-:Y:S05]  /*e710*/  @!P0 BRA `(.L_x_282) ;  /* 0x0000000000288947 */ /* 0x000fea0003800000 */
[----:B--2---:R-:W2:Y:S02]  /*e720*/  LDC R0, c[0x0][0x634] ;  /* 0x00018d00ff007b82 */ /* 0x004ea40000000800 */
[----:B--2---:R-:W-:-:S05]  /*e730*/  IADD3 R7, P0, R19, R0, RZ ;  /* 0x0000000013077210 */ /* 0x004fca0007f1e0ff */
[----:B------:R-:W-:-:S04]  /*e740*/  IMAD.X R11, RZ, RZ, R22, P0 ;  /* 0x000000ffff0b7224 */ /* 0x000fc800000e0616 */
[----:B0-----:R-:W-:-:S04]  /*e750*/  IMAD.WIDE.U32 R2, R11, R8, RZ ;  /* 0x000000080b027225 */ /* 0x001fc800078e00ff */
[----:B------:R-:W-:-:S04]  /*e760*/  IMAD.WIDE.U32 R4, P0, R7, R9, R2 ;  /* 0x0000000907047225 */ /* 0x000fc80007800002 */
[----:B------:R-:W-:-:S04]  /*e770*/  IMAD.WIDE.U32 R2, R7, R8, RZ ;  /* 0x0000000807027225 */ /* 0x000fc800078e00ff */
[----:B------:R-:W-:Y:S01]  /*e780*/  IMAD.X R7, RZ, RZ, RZ, P0 ;  /* 0x000000ffff077224 */ /* 0x000fe200000e06ff */
[----:B------:R-:W-:Y:S01]  /*e790*/  IADD3 RZ, P0, R3, R4, RZ ;  /* 0x0000000403ff7210 */ /* 0x000fe20007f1e0ff */
[----:B------:R-:W-:-:S04]  /*e7a0*/  IMAD.MOV.U32 R6, RZ, RZ, R5 ;  /* 0x000000ffff067224 */ /* 0x000fc800078e0005 */
[----:B------:R-:W-:-:S08]  /*e7b0*/  IMAD.WIDE.U32.X R6, R11, R9, R6, P0 ;  /* 0x000000090b067225 */ /* 0x000fd000000e0406 */
.L_x_282:
[-CC-:B01----:R-:W-:Y:S01]  /*e7c0*/  SHF.R.U64 R24, R6, R10.reuse, R7.reuse ;  /* 0x0000000a06187219 */ /* 0x183fe20000001207 */
[----:B------:R-:W0:Y:S01]  /*e7d0*/  LDC.64 R20, c[0x0][0x640] ;  /* 0x00019000ff147b82 */ /* 0x000e220000000a00 */
[----:B--2---:R-:W-:Y:S01]  /*e7e0*/  SHF.R.U32.HI R0, RZ, R10, R7 ;  /* 0x0000000aff007219 */ /* 0x004fe20000011607 */
[----:B------:R-:W-:Y:S01]  /*e7f0*/  IMAD.MOV.U32 R2, RZ, RZ, R19 ;  /* 0x000000ffff027224 */ /* 0x000fe200078e0013 */
[----:B------:R-:W-:Y:S01]  /*e800*/  IADD3 R5, P0, RZ, -R24, RZ ;  /* 0x80000018ff057210 */ /* 0x000fe20007f1e0ff */
[----:B------:R-:W-:Y:S01]  /*e810*/  IMAD.MOV R15, RZ, RZ, -R15 ;  /* 0x000000ffff0f7224 */ /* 0x000fe200078e0a0f */
[----:B------:R-:W-:Y:S01]  /*e820*/  ULDC UR4, c[0x0][0x154] ;  /* 0x0000550000047ab9 */ /* 0x000fe20000000800 */
[----:B------:R-:W-:Y:S02]  /*e830*/  IMAD.MOV.U32 R7, RZ, RZ, 0x1 ;  /* 0x00000001ff077424 */ /* 0x000fe400078e00ff */
[----:B------:R-:W1:Y:S01]  /*e840*/  LDC R4, c[0x0][0x618] ;  /* 0x00018600ff047b82 */ /* 0x000e620000000800 */
[----:B------:R-:W-:-:S02]  /*e850*/  IMAD.X R3, RZ, RZ, ~R0, P0 ;  /* 0x000000ffff037224 */ /* 0x000fc400000e0e00 */
[----:B------:R-:W-:Y:S02]  /*e860*/  IMAD R15, R17, R15, R14 ;  /* 0x0000000f110f7224 */ /* 0x000fe400078e020e */
[-C--:B------:R-:W-:Y:S02]  /*e870*/  IMAD R0, R3, R12.reuse, RZ ;  /* 0x0000000c03007224 */ /* 0x080fe400078e02ff */
[----:B------:R-:W-:Y:S01]  /*e880*/  IMAD.MOV.U32 R3, RZ, RZ, R22 ;  /* 0x000000ffff037224 */ /* 0x000fe200078e0016 */
[----:B------:R-:W2:Y:S01]  /*e890*/  LDC R6, c[0x0][0x608] ;  /* 0x00018200ff067b82 */ /* 0x000ea20000000800 */
[----:B------:R-:W-:-:S04]  /*e8a0*/  IMAD.WIDE.U32 R2, R5, R12, R2 ;  /* 0x0000000c05027225 */ /* 0x000fc800078e0002 */
[----:B------:R-:W-:-:S03]  /*e8b0*/  IMAD R5, R5, R13, R0 ;  /* 0x0000000d05057224 */ /* 0x000fc600078e0200 */
[----:B------:R-:W5:Y:S01]  /*e8c0*/  LDC R18, c[0x0][0x658] ;  /* 0x00019600ff127b82 */ /* 0x000f620000000800 */
[----:B------:R-:W-:Y:S01]  /*e8d0*/  I2FP.F32.U32 R0, R16 ;  /* 0x0000001000007245 */ /* 0x000fe20000201000 */
[----:B------:R-:W-:Y:S01]  /*e8e0*/  IMAD.IADD R3, R3, 0x1, R5 ;  /* 0x0000000103037824 */ /* 0x000fe200078e0205 */
[----:B0-----:R-:W-:Y:S01]  /*e8f0*/  ISETP.NE.U32.AND P0, PT, R20, RZ, PT ;  /* 0x000000ff1400720c */ /* 0x001fe20003f05070 */
[----:B------:R-:W-:Y:S02]  /*e900*/  IMAD.MOV.U32 R5, RZ, RZ, -0x1 ;  /* 0xffffffffff057424 */ /* 0x000fe400078e00ff */
[----:B------:R-:W-:Y:S02]  /*e910*/  FMUL R0, R0, UR4 ;  /* 0x0000000400007c20 */ /* 0x000fe40008400000 */
[----:B------:R-:W0:Y:S01]  /*e920*/  LDC R13, c[0x0][0x148] ;  /* 0x00005200ff0d7b82 */ /* 0x000e220000000800 */
[----:B-1----:R-:W-:Y:S01]  /*e930*/  SHF.R.U64 R10, R2, R4, R3 ;  /* 0x00000004020a7219 */ /* 0x002fe20000001203 */
[----:B------:R1:W0:Y:S01]  /*e940*/  F2I.U32.TRUNC.NTZ R12, R0 ;  /* 0x00000000000c7305 */ /* 0x000222000020f000 */
[----:B------:R-:W-:-:S02]  /*e950*/  ISETP.NE.AND.EX P0, PT, R21, RZ, PT, P0 ;  /* 0x000000ff1500720c */ /* 0x000fc40003f05300 */
[----:B------:R-:W-:-:S03]  /*e960*/  SHF.R.U32.HI R3, RZ, R4, R3 ;  /* 0x00000004ff037219 */ /* 0x000fc60000011603 */
[----:B------:R-:W0:Y:S01]  /*e970*/  LDC R14, c[0x0][0x600] ;  /* 0x00018000ff0e7b82 */ /* 0x000e220000000800 */
[-CC-:B--2---:R-:W-:Y:S02]  /*e980*/  SHF.R.U64 R8, R10, R6.reuse, R3.reuse ;  /* 0x000000060a087219 */ /* 0x184fe40000001203 */
[----:B------:R-:W-:-:S05]  /*e990*/  SHF.R.U32.HI R3, RZ, R6, R3 ;  /* 0x00000006ff037219 */ /* 0x000fca0000011603 */
[----:B------:R-:W2:Y:S01]  /*e9a0*/  LDC R19, c[0x0][0x648] ;  /* 0x00019200ff137b82 */ /* 0x000ea20000000800 */
[-CC-:B-----5:R-:W-:Y:S02]  /*e9b0*/  SHF.R.U64 R11, R8, R18.reuse, R3.reuse ;  /* 0x00000012080b7219 */ /* 0x1a0fe40000001203 */
[-C--:B------:R-:W-:Y:S02]  /*e9c0*/  SHF.L.U32 R5, R5, R18.reuse, RZ ;  /* 0x0000001205057219 */ /* 0x080fe400000006ff */
[-C--:B------:R-:W-:Y:S01]  /*e9d0*/  SHF.R.U32.HI R3, RZ, R18.reuse, R3 ;  /* 0x00000012ff037219 */ /* 0x080fe20000011603 */
[----:B------:R-:W-:Y:S01]  /*e9e0*/  IMAD.MOV.U32 R2, RZ, RZ, R11 ;  /* 0x000000ffff027224 */ /* 0x000fe200078e000b */
[----:B------:R-:W-:Y:S01]  /*e9f0*/  SHF.L.U32 R34, R7, R18, RZ ;  /* 0x0000001207227219 */ /* 0x000fe200000006ff */
[----:B------:R-:W0:Y:S01]  /*ea00*/  LDC R22, c[0x0][0x638] ;  /* 0x00018e00ff167b82 */ /* 0x000e220000000800 */
[----:B------:R-:W-:-:S07]  /*ea10*/  LOP3.LUT R17, RZ, R5, RZ, 0x33, !PT ;  /* 0x00000005ff117212 */ /* 0x000fce00078e33ff */
[----:B------:R-:W0:Y:S01]  /*ea20*/  LDC R23, c[0x0][0x610] ;  /* 0x00018400ff177b82 */ /* 0x000e220000000800 */
[----:B-1----:R-:W-:Y:S05]  /*ea30*/  @!P0 BRA `(.L_x_283) ;  /* 0x0000000000288947 */ /* 0x002fea0003800000 */
        /* <DEDUP_REMOVED lines=10> */
.L_x_283:
[----:B--2---:R-:W-:Y:S01]  /*eae0*/  SHF.R.U64 R0, R2, R19, R3 ;  /* 0x0000001302007219 */ /* 0x004fe20000001203 */
[----:B0-----:R-:W-:Y:S01]  /*eaf0*/  VIADD R3, R14, 0xffffffff ;  /* 0xffffffff0e037836 */ /* 0x001fe20000000000 */
[----:B------:R-:W-:Y:S01]  /*eb00*/  LOP3.LUT R5, R8, R17, RZ, 0xc0, !PT ;  /* 0x0000001108057212 */ /* 0x000fe200078ec0ff */
[----:B------:R-:W-:Y:S01]  /*eb10*/  IMAD.MOV R12, RZ, RZ, -R12 ;  /* 0x000000ffff0c7224 */ /* 0x000fe200078e0a0c */
[----:B------:R-:W-:Y:S01]  /*eb20*/  R2UR UR4, R24 ;  /* 0x00000000180472ca */ /* 0x000fe200000e0000 */
[----:B------:R-:W-:Y:S01]  /*eb30*/  IMAD.MOV R2, RZ, RZ, -R0 ;  /* 0x000000ffff027224 */ /* 0x000fe200078e0a00 */
[----:B------:R-:W-:Y:S01]  /*eb40*/  LOP3.LUT R3, R10, R3, RZ, 0xc0, !PT ;  /* 0x000000030a037212 */ /* 0x000fe200078ec0ff */
[----:B------:R-:W-:Y:S02]  /*eb50*/  IMAD R34, R34, R0, R5 ;  /* 0x0000000022227224 */ /* 0x000fe400078e0205 */
[----:B------:R-:W-:Y:S02]  /*eb60*/  @P3 IMAD R15, R13, R12, R16 ;  /* 0x0000000c0d0f3224 */ /* 0x000fe400078e0210 */
[----:B------:R-:W-:-:S02]  /*eb70*/  IMAD R0, R2, R22, R11 ;  /* 0x0000001602007224 */ /* 0x000fc400078e020b */
[----:B------:R-:W-:Y:S02]  /*eb80*/  IMAD R34, R34, R23, R15 ;  /* 0x0000001722227224 */ /* 0x000fe400078e020f */
[----:B------:R-:W-:Y:S02]  /*eb90*/  IMAD R3, R0, R14, R3 ;  /* 0x0000000e00037224 */ /* 0x000fe400078e0203 */
[----:B------:R-:W-:Y:S02]  /*eba0*/  IMAD.U32 R4, RZ, RZ, UR4 ;  /* 0x00000004ff047e24 */ /* 0x000fe4000f8e00ff */
[----:B------:R-:W-:Y:S01]  /*ebb0*/  IMAD.MOV.U32 R0, RZ, RZ, 0x1 ;  /* 0x00000001ff007424 */ /* 0x000fe200078e00ff */
[----:B------:R-:W-:Y:S02]  /*ebc0*/  SEL R2, R3, R34, !P3 ;  /* 0x0000002203027207 */ /* 0x000fe40005800000 */
[----:B------:R2:W-:Y:S01]  /*ebd0*/  STL [R1+0x54], R4 ;  /* 0x0000540401007387 */ /* 0x0005e20000100800 */
[----:B------:R-:W-:-:S03]  /*ebe0*/  SEL R34, R34, R3, !P3 ;  /* 0x0000000322227207 */ /* 0x000fc60005800000 */
[----:B------:R2:W-:Y:S04]  /*ebf0*/  STL [R1+0x5c], R2 ;  /* 0x00005c0201007387 */ /* 0x0005e80000100800 */
.L_x_281:
[----:B------:R0:W-:Y:S01]  /*ec00*/  STL [R1+0x60], R34 ;  /* 0x0000602201007387 */ /* 0x0001e20000100800 */
[----:B------:R-:W-:-:S13]  /*ec10*/  LOP3.LUT P0, RZ, R0, 0xff, RZ, 0xc0, !PT ;  /* 0x000000ff00ff7812 */ /* 0x000fda000780c0ff */
[----:B0-----:R-:W-:Y:S05]  /*ec20*/  @P0 BRA `(.L_x_284) ;  /* 0xffffff28006c0947 */ /* 0x001fea000383ffff */
[----:B------:R-:W-:Y:S05]  /*ec30*/  EXIT ;  /* 0x000000000000794d */ /* 0x000fea0003800000 */
.L_x_8:
[----:B------:R-:W2:Y:S01]  /*ec40*/  LDL R22, [R1+0x4c] ;  /* 0x00004c0001167983 */ /* 0x000ea20000100800 */
[----:B------:R-:W-:-:S03]  /*ec50*/  ULDC.64 UR4, c[0x0][0x650] ;  /* 0x0001940000047ab9 */ /* 0x000fc60000000a00 */
[----:B0-----:R-:W3:Y:S01]  /*ec60*/  LDL R23, [R1+0x48] ;  /* 0x0000480001177983 */ /* 0x001ee20000100800 */
[----:B------:R-:W-:Y:S01]  /*ec70*/  PRMT R4, RZ, 0x7610, R4 ;  /* 0x00007610ff047816 */ /* 0x000fe20000000004 */
[----:B------:R-:W-:Y:S02]  /*ec80*/  IMAD.MOV.U32 R5, RZ, RZ, -0x1 ;  /* 0xffffffffff057424 */ /* 0x000fe400078e00ff */
[----:B------:R-:W-:Y:S02]  /*ec90*/  IMAD.MOV.U32 R7, RZ, RZ, -0x1 ;  /* 0xffffffffff077424 */ /* 0x000fe400078e00ff */
[----:B------:R-:W-:Y:S01]  /*eca0*/  IMAD.MOV.U32 R6, RZ, RZ, -0x1 ;  /* 0xffffffffff067424 */ /* 0x000fe200078e00ff */
[----:B--2---:R-:W-:-:S04]  /*ecb0*/  ISETP.GE.U32.AND P0, PT, R22, UR4, PT ;  /* 0x0000000416007c0c */ /* 0x004fc8000bf06070 */
[----:B---3--:R-:W-:-:S13]  /*ecc0*/  ISETP.GE.U32.AND.EX P0, PT, R23, UR5, PT, P0 ;  /* 0x0000000517007c0c */ /* 0x008fda000bf06100 */
[----:B------:R-:W-:Y:S05]  /*ecd0*/  @P0 BRA `(.L_x_285) ;  /* 0x00000004002c0947 */ /* 0x000fea0003800000 */
[----:B------:R-:W0:Y:S01]  /*ece0*/  LDC.64 R14, c[0x0][0x628] ;  /* 0x00018a00ff0e7b82 */ /* 0x000e220000000a00 */
[----:B------:R-:W-:Y:S02]  /*ecf0*/  IMAD.MOV.U32 R8, RZ, RZ, R22 ;  /* 0x000000ffff087224 */ /* 0x000fe400078e0016 */
[----:B------:R-:W-:-:S05]  /*ed00*/  IMAD.MOV.U32 R9, RZ, RZ, R23 ;  /* 0x000000ffff097224 */ /* 0x000fca00078e0017 */
[----:B------:R-:W1:Y:S08]  /*ed10*/  LDC R10, c[0x0][0x630] ;  /* 0x00018c00ff0a7b82 */ /* 0x000e700000000800 */
[----:B------:R-:W2:Y:S01]  /*ed20*/  LDC.64 R16, c[0x0][0x620] ;  /* 0x00018800ff107b82 */ /* 0x000ea20000000a00 */
[----:B0-----:R-:W-:-:S04]  /*ed30*/  ISETP.NE.U32.AND P0, PT, R14, RZ, PT ;  /* 0x000000ff0e00720c */ /* 0x001fc80003f05070 */
[----:B------:R-:W-:-:S13]  /*ed40*/  ISETP.NE.AND.EX P0, PT, R15, RZ, PT, P0 ;  /* 0x000000ff0f00720c */ /* 0x000fda0003f05300 */
[----:B-12---:R-:W-:Y:S05]  /*ed50*/  @!P0 BRA `(.L_x_286) ;  /* 0x0000000000288947 */ /* 0x006fea0003800000 */
[----:B------:R-:W0:Y:S02]  /*ed60*/  LDC R4, c[0x0][0x634] ;  /* 0x00018d00ff047b82 */ /* 0x000e240000000800 */
[----:B0-----:R-:W-:-:S05]  /*ed70*/  IADD3 R9, P0, R22, R4, RZ ;  /* 0x0000000416097210 */ /* 0x001fca0007f1e0ff */
        /* <DEDUP_REMOVED lines=8> */
.L_x_286:
[----:B------:R-:W0:Y:S01]  /*ee00*/  LDC.64 R20, c[0x0][0x640] ;  /* 0x00019000ff147b82 */ /* 0x000e220000000a00 */
[-CC-:B------:R-:W-:Y:S02]  /*ee10*/  SHF.R.U64 R14, R8, R10.reuse, R9.reuse ;  /* 0x0000000a080e7219 */ /* 0x180fe40000001209 */
[----:B------:R-:W-:Y:S02]  /*ee20*/  SHF.R.U32.HI R4, RZ, R10, R9 ;  /* 0x0000000aff047219 */ /* 0x000fe40000011609 */
[----:B------:R-:W-:-:S03]  /*ee30*/  IADD3 R7, P0, RZ, -R14, RZ ;  /* 0x8000000eff077210 */ /* 0x000fc60007f1e0ff */
[----:B------:R-:W1:Y:S02]  /*ee40*/  LDC R8, c[0x0][0x618] ;  /* 0x00018600ff087b82 */ /* 0x000e640000000800 */
[----:B------:R-:W-:Y:S02]  /*ee50*/  IMAD.X R5, RZ, RZ, ~R4, P0 ;  /* 0x000000ffff057224 */ /* 0x000fe400000e0e04 */
[----:B------:R-:W-:Y:S02]  /*ee60*/  IMAD.MOV.U32 R4, RZ, RZ, R22 ;  /* 0x000000ffff047224 */ /* 0x000fe400078e0016 */
[-C--:B------:R-:W-:Y:S02]  /*ee70*/  IMAD R6, R5, R16.reuse, RZ ;  /* 0x0000001005067224 */ /* 0x080fe400078e02ff */
[----:B------:R-:W2:Y:S01]  /*ee80*/  LDC R18, c[0x0][0x608] ;  /* 0x00018200ff127b82 */ /* 0x000ea20000000800 */
[----:B------:R-:W-:Y:S02]  /*ee90*/  IMAD.MOV.U32 R5, RZ, RZ, R23 ;  /* 0x000000ffff057224 */ /* 0x000fe400078e0017 */
[----:B------:R-:W-:-:S05]  /*eea0*/  IMAD.WIDE.U32 R4, R7, R16, R4 ;  /* 0x0000001007047225 */ /* 0x000fca00078e0004 */
[----:B------:R-:W3:Y:S01]  /*eeb0*/  LDC R19, c[0x0][0x658] ;  /* 0x00019600ff137b82 */ /* 0x000ee20000000800 */
[----:B------:R-:W-:Y:S01]  /*eec0*/  IMAD R7, R7, R17, R6 ;  /* 0x0000001107077224 */ /* 0x000fe200078e0206 */
[----:B0-----:R-:W-:Y:S01]  /*eed0*/  ISETP.NE.U32.AND P0, PT, R20, RZ, PT ;  /* 0x000000ff1400720c */ /* 0x001fe20003f05070 */
[----:B------:R-:W-:Y:S02]  /*eee0*/  IMAD.MOV.U32 R6, RZ, RZ, -0x1 ;  /* 0xffffffffff067424 */ /* 0x000fe400078e00ff */
[----:B------:R-:W-:Y:S01]  /*eef0*/  IMAD.IADD R5, R5, 0x1, R7 ;  /* 0x0000000105057824 */ /* 0x000fe200078e0207 */
[----:B------:R-:W-:Y:S02]  /*ef00*/  ISETP.NE.AND.EX P0, PT, R21, RZ, PT, P0 ;  /* 0x000000ff1500720c */ /* 0x000fe40003f05300 */
[----:B------:R-:W0:Y:S02]  /*ef10*/  LDC R17, c[0x0][0x600] ;  /* 0x00018000ff117b82 */ /* 0x000e240000000800 */
[----:B-1----:R-:W-:-:S02]  /*ef20*/  SHF.R.U64 R10, R4, R8, R5 ;  /* 0x00000008040a7219 */ /* 0x002fc40000001205 */
[----:B------:R-:W-:-:S04]  /*ef30*/  SHF.R.U32.HI R5, RZ, R8, R5 ;  /* 0x00000008ff057219 */ /* 0x000fc80000011605 */
[----:B------:R-:W1:Y:S01]  /*ef40*/  LDC R22, c[0x0][0x648] ;  /* 0x00019200ff167b82 */ /* 0x000e620000000800 */
[-CC-:B--2---:R-:W-:Y:S02]  /*ef50*/  SHF.R.U64 R15, R10, R18.reuse, R5.reuse ;  /* 0x000000120a0f7219 */ /* 0x184fe40000001205 */
[----:B------:R-:W-:Y:S01]  /*ef60*/  SHF.R.U32.HI R4, RZ, R18, R5 ;  /* 0x00000012ff047219 */ /* 0x000fe20000011605 */
[----:B------:R-:W-:-:S04]  /*ef70*/  IMAD.MOV.U32 R18, RZ, RZ, 0x1 ;  /* 0x00000001ff127424 */ /* 0x000fc800078e00ff */
[----:B------:R-:W2:Y:S01]  /*ef80*/  LDC R23, c[0x0][0x638] ;  /* 0x00018e00ff177b82 */ /* 0x000ea20000000800 */
[-CC-:B---3--:R-:W-:Y:S02]  /*ef90*/  SHF.R.U64 R16, R15, R19.reuse, R4.reuse ;  /* 0x000000130f107219 */ /* 0x188fe40000001204 */
[-C--:B------:R-:W-:Y:S02]  /*efa0*/  SHF.L.U32 R6, R6, R19.reuse, RZ ;  /* 0x0000001306067219 */ /* 0x080fe400000006ff */
[----:B------:R-:W-:Y:S01]  /*efb0*/  SHF.R.U32.HI R5, RZ, R19, R4 ;  /* 0x00000013ff057219 */ /* 0x000fe20000011604 */
[----:B------:R-:W-:Y:S01]  /*efc0*/  IMAD.MOV.U32 R4, RZ, RZ, R16 ;  /* 0x000000ffff047224 */ /* 0x000fe200078e0010 */
[----:B------:R-:W-:Y:S01]  /*efd0*/  LOP3.LUT R24, RZ, R6, RZ, 0x33, !PT ;  /* 0x00000006ff187212 */ /* 0x000fe200078e33ff */
[----:B------:R-:W3:Y:S01]  /*efe0*/  LDC R25, c[0x0][0x610] ;  /* 0x00018400ff197b82 */ /* 0x000ee20000000800 */
[----:B------:R-:W-:Y:S05]  /*eff0*/  @!P0 BRA `(.L_x_287) ;  /* 0x0000000000288947 */ /* 0x000fea0003800000 */
        /* <DEDUP_REMOVED lines=10> */
.L_x_287:
[----:B-1----:R-:W-:Y:S01]  /*f0a0*/  SHF.R.U64 R4, R4, R22, R5 ;  /* 0x0000001604047219 */ /* 0x002fe20000001205 */
[----:B0-----:R-:W-:Y:S01]  /*f0b0*/  VIADD R7, R17, 0xffffffff ;  /* 0xffffffff11077836 */ /* 0x001fe20000000000 */
[----:B------:R-:W-:Y:S01]  /*f0c0*/  SHF.L.U32 R18, R18, R19, RZ ;  /* 0x0000001312127219 */ /* 0x000fe200000006ff */
[----:B------:R-:W-:Y:S01]  /*f0d0*/  @P3 IMAD R0, R11, R12, R2 ;  /* 0x0000000c0b003224 */ /* 0x000fe200078e0202 */
[----:B------:R-:W-:Y:S01]  /*f0e0*/  LOP3.LUT R3, R15, R24, RZ, 0xc0, !PT ;  /* 0x000000180f037212 */ /* 0x000fe200078ec0ff */
[----:B------:R-:W-:Y:S01]  /*f0f0*/  IMAD.MOV R5, RZ, RZ, -R4 ;  /* 0x000000ffff057224 */ /* 0x000fe200078e0a04 */
[----:B------:R-:W-:Y:S01]  /*f100*/  LOP3.LUT R7, R10, R7, RZ, 0xc0, !PT ;  /* 0x000000070a077212 */ /* 0x000fe200078ec0ff */
[----:B------:R-:W-:Y:S02]  /*f110*/  IMAD.MOV.U32 R6, RZ, RZ, R14 ;  /* 0x000000ffff067224 */ /* 0x000fe400078e000e */
[----:B------:R-:W-:Y:S02]  /*f120*/  IMAD R3, R18, R4, R3 ;  /* 0x0000000412037224 */ /* 0x000fe400078e0203 */
[----:B--2---:R-:W-:-:S02]  /*f130*/  IMAD R2, R5, R23, R16 ;  /* 0x0000001705027224 */ /* 0x004fc400078e0210 */
[----:B---3--:R-:W-:Y:S02]  /*f140*/  IMAD R0, R3, R25, R0 ;  /* 0x0000001903007224 */ /* 0x008fe400078e0200 */
[----:B------:R-:W-:Y:S02]  /*f150*/  IMAD R5, R2, R17, R7 ;  /* 0x0000001102057224 */ /* 0x000fe400078e0207 */
[----:B------:R-:W-:-:S03]  /*f160*/  IMAD.MOV.U32 R4, RZ, RZ, 0x1 ;  /* 0x00000001ff047424 */ /* 0x000fc600078e00ff */
[----:B------:R-:W-:Y:S02]  /*f170*/  SEL R7, R5, R0, !P3 ;  /* 0x0000000005077207 */ /* 0x000fe40005800000 */
[----:B------:R-:W-:-:S07]  /*f180*/  SEL R5, R0, R5, !P3 ;  /* 0x0000000500057207 */ /* 0x000fce0005800000 */
.L_x_285:
[----:B------:R-:W-:-:S08]  /*f190*/  NOP ;  /* 0x0000000000007918 */ /* 0x000fd00000000000 */
[----:B------:R-:W0:-:S00]  /*f1a0*/  USETMAXREG.DEALLOC.CTAPOOL 0x28 ;  /* 0x00000028000079c8 */ /* 0x000e0000080e0500 */
[----:B------:R-:W-:-:S13]  /*f1b0*/  ISETP.NE.AND P0, PT, RZ, UR8, PT ;  /* 0x00000008ff007c0c */ /* 0x000fda000bf05270 */
[----:B------:R-:W-:Y:S05]  /*f1c0*/  @P0 EXIT ;  /* 0x000000000000094d */ /* 0x000fea0003800000 */
[----:B0-----:R-:W-:Y:S01]  /*f1d0*/  LOP3.LUT P0, RZ, R4, 0xff, RZ, 0xc0, !PT ;  /* 0x000000ff04ff7812 */ /* 0x001fe2000780c0ff */
[----:B------:R-:W-:Y:S02]  /*f1e0*/  IMAD.MOV.U32 R0, RZ, RZ, 0x1 ;  /* 0x00000001ff007424 */ /* 0x000fe400078e00ff */
[----:B------:R-:W-:-:S10]  /*f1f0*/  IMAD.MOV.U32 R9, RZ, RZ, RZ ;  /* 0x000000ffff097224 */ /* 0x000fd400078e00ff */
[----:B------:R-:W-:Y:S05]  /*f200*/  @!P0 BRA `(.L_x_288) ;  /* 0x0000000c00688947 */ /* 0x000fea0003800000 */
[----:B------:R-:W2:Y:S01]  /*f210*/  LDL R2, [R1+0x40] ;  /* 0x0000400001027983 */ /* 0x000ea20000100800 */
[----:B------:R-:W-:Y:S01]  /*f220*/  ULDC UR4, c[0x0][0x28c] ;  /* 0x0000a30000047ab9 */ /* 0x000fe20000000800 */
[----:B------:R-:W-:Y:S01]  /*f230*/  ULDC UR5, c[0x0][0x600] ;  /* 0x0001800000057ab9 */ /* 0x000fe20000000800 */
[----:B------:R-:W-:Y:S01]  /*f240*/  ULDC UR7, c[0x0][0x658] ;  /* 0x0001960000077ab9 */ /* 0x000fe20000000800 */
[----:B------:R-:W0:Y:S01]  /*f250*/  S2R R8, SR_CgaCtaId ;  /* 0x0000000000087919 */ /* 0x000e220000008800 */
[----:B------:R-:W-:Y:S01]  /*f260*/  UMOV UR10, 0x1 ;  /* 0x00000001000a7882 */ /* 0x000fe20000000000 */
[----:B------:R-:W-:Y:S01]  /*f270*/  UMOV UR8, 0xffffffff ;  /* 0xffffffff00087882 */ /* 0x000fe20000000000 */
[----:B------:R-:W-:Y:S01]  /*f280*/  ULDC UR6, c[0x0][0xc] ;  /* 0x0000030000067ab9 */ /* 0x000fe20000000800 */
[----:B------:R-:W-:Y:S01]  /*f290*/  USHF.L.U32 UR11, UR8, UR7, URZ ;  /* 0x00000007080b7299 */ /* 0x000fe2000800063f */
[----:B------:R-:W-:Y:S01]  /*f2a0*/  BSSY B0, `(.L_x_288) ;  /* 0x00000d0000007945 */ /* 0x000fe20003800000 */
[----:B------:R-:W-:Y:S01]  /*f2b0*/  IMAD.MOV.U32 R11, RZ, RZ, 0x1 ;  /* 0x00000001ff0b7424 */ /* 0x000fe200078e00ff */
[----:B------:R-:W-:Y:S01]  /*f2c0*/  ULDC.64 UR24, c[0x0][0x198] ;  /* 0x0000660000187ab9 */ /* 0x000fe20000000a00 */
[----:B------:R-:W-:Y:S01]  /*f2d0*/  IMAD.MOV.U32 R0, RZ, RZ, 0x1 ;  /* 0x00000001ff007424 */ /* 0x000fe200078e00ff */
[----:B------:R-:W-:Y:S01]  /*f2e0*/  ULOP3.LUT UR19, URZ, UR11, URZ, 0x33, !UPT ;  /* 0x0000000b3f137292 */ /* 0x000fe2000f8e333f */
[----:B------:R-:W-:Y:S01]  /*f2f0*/  IMAD.MOV.U32 R9, RZ, RZ, RZ ;  /* 0x000000ffff097224 */ /* 0x000fe200078e00ff */
[----:B0-----:R-:W-:-:S02]  /*f300*/  LOP3.LUT R8, R8, 0x1, RZ, 0xc0, !PT ;  /* 0x0000000108087812 */ /* 0x001fc400078ec0ff */
[----:B--2---:R-:W-:-:S13]  /*f310*/  R2UR UR9, R2 ;  /* 0x00000000020972ca */ /* 0x004fda00000e0000 */
[----:B------:R-:W-:Y:S02]  /*f320*/  ULOP3.LUT UR21, UR9, 0x2, URZ, 0xfc, !UPT ;  /* 0x0000000209157892 */ /* 0x000fe4000f8efc3f */
[----:B------:R-:W-:Y:S02]  /*f330*/  UIADD3 UR9, UR4, 0x1f, URZ ;  /* 0x0000001f04097890 */ /* 0x000fe4000fffe03f */
[----:B------:R-:W-:Y:S02]  /*f340*/  UIADD3 UR4, UR5, -0x1, URZ ;  /* 0xffffffff05047890 */ /* 0x000fe4000fffe03f */
[----:B------:R-:W-:Y:S02]  /*f350*/  USHF.L.U32 UR5, UR10, UR7, URZ ;  /* 0x000000070a057299 */ /* 0x000fe4000800063f */
[----:B------:R-:W-:Y:S01]  /*f360*/  USHF.R.S32.HI UR10, URZ, 0x1f, UR9 ;  /* 0x0000001f3f0a7899 */ /* 0x000fe20008011409 */
[----:B------:R-:W-:Y:S01]  /*f370*/  ULDC UR7, c[0x0][0x10] ;  /* 0x0000040000077ab9 */ /* 0x000fe20000000800 */
[----:B------:R-:W-:Y:S01]  /*f380*/  ULDC UR8, c[0x0][0x14] ;  /* 0x0000050000087ab9 */ /* 0x000fe20000000800 */
[----:B------:R-:W-:-:S02]  /*f390*/  UIMAD.WIDE.U32 UR6, UR6, UR7, URZ ;  /* 0x00000007060672a5 */ /* 0x000fc4000f8e003f */
[----:B------:R-:W-:Y:S02]  /*f3a0*/  ULEA.HI UR10, UR10, UR9, URZ, 0x5 ;  /* 0x000000090a0a7291 */ /* 0x000fe4000f8f283f */
[----:B------:R-:W-:Y:S02]  /*f3b0*/  UIMAD.WIDE.U32 UR22, UR6, UR8, URZ ;  /* 0x00000008061672a5 */ /* 0x000fe4000f8e003f */
[----:B------:R-:W-:Y:S02]  /*f3c0*/  UIMAD UR13, UR7, UR8, URZ ;  /* 0x00000008070d72a4 */ /* 0x000fe4000f8e023f */
[----:B------:R-:W-:Y:S02]  /*f3d0*/  USHF.R.S32.HI UR18, URZ, 0x5, UR10 ;  /* 0x000000053f127899 */ /* 0x000fe4000801140a */
[----:B------:R-:W-:Y:S02]  /*f3e0*/  UIADD3 UR13, UR23, UR13, URZ ;  /* 0x0000000d170d7290 */ /* 0x000fe4000fffe03f */
[----:B------:R-:W-:-:S12]  /*f3f0*/  UIADD3 UR26, UR18, 0x1, URZ ;  /* 0x00000001121a7890 */ /* 0x000fd8000fffe03f */
.L_x_299:
[----:B------:R-:W-:-:S03]  /*f400*/  UMOV UR6, 0xffffffff ;  /* 0xffffffff00067882 */ /* 0x000fc60000000000 */
[----:B------:R-:W-:Y:S05]  /*f410*/  BRA.DIV UR6, `(.L_x_289) ;  /* 0x0000001a06047947 */ /* 0x000fea000b800000 */
[----:B------:R-:W-:-:S13]  /*f420*/  ELECT P0, URZ, PT ;  /* 0x00000000003f782f */ /* 0x000fda0003800000 */
.L_x_325:
[----:B------:R-:W0:Y:S01]  /*f430*/  LDC R2, c[0x0][0x28c] ;  /* 0x0000a300ff027b82 */ /* 0x000e220000000800 */
[----:B------:R-:W-:Y:S01]  /*f440*/  BSSY B1, `(.L_x_290) ;  /* 0x000003b000017945 */ /* 0x000fe20003800000 */
[----:B0-----:R-:W-:-:S13]  /*f450*/  ISETP.LT.OR P0, PT, R2, 0x1, !P0 ;  /* 0x000000010200780c */ /* 0x001fda0004701670 */
[----:B------:R-:W-:Y:S05]  /*f460*/  @P0 BRA `(.L_x_291) ;  /* 0x0000000000e00947 */ /* 0x000fea0003800000 */
[----:B------:R-:W-:Y:S02]  /*f470*/  IMAD R7, R7, 0x2, R8 ;  /* 0x0000000207077824 */ /* 0x000fe400078e0208 */
[----:B------:R-:W-:Y:S02]  /*f480*/  IMAD.SHL.U32 R10, R5, 0x80, RZ ;  /* 0x00000080050a7824 */ /* 0x000fe400078e00ff */
[----:B------:R-:W-:Y:S02]  /*f490*/  IMAD.MOV.U32 R14, RZ, RZ, RZ ;  /* 0x000000ffff0e7224 */ /* 0x000fe400078e00ff */
[----:B------:R-:W-:Y:S02]  /*f4a0*/  IMAD.U32 R15, RZ, RZ, UR26 ;  /* 0x0000001aff0f7e24 */ /* 0x000fe4000f8e00ff */
[----:B------:R-:W-:Y:S02]  /*f4b0*/  IMAD.MOV.U32 R2, RZ, RZ, R0 ;  /* 0x000000ffff027224 */ /* 0x000fe400078e0000 */
[----:B------:R-:W-:-:S02]  /*f4c0*/  IMAD.MOV.U32 R3, RZ, RZ, R9 ;  /* 0x000000ffff037224 */ /* 0x000fc400078e0009 */
[----:B------:R-:W-:-:S07]  /*f4d0*/  IMAD R7, R7, 0x78, RZ ;  /* 0x0000007807077824 */ /* 0x000fce00078e02ff */
.L_x_294:
[----:B------:R-:W0:Y:S01]  /*f4e0*/  S2R R5, SR_CgaCtaId ;  /* 0x0000000000057919 */ /* 0x000e220000008800 */
[----:B------:R-:W-:Y:S01]  /*f4f0*/  MOV R4, 0x400 ;  /* 0x0000040000047802 */ /* 0x000fe20000000f00 */
[----:B------:R-:W1:Y:S03]  /*f500*/  S2R R16, SR_TID.X ;  /* 0x0000000000107919 */ /* 0x000e660000002100 */
[----:B0-----:R-:W-:Y:S02]  /*f510*/  LEA R12, R5, R4, 0x18 ;  /* 0x00000004050c7211 */ /* 0x001fe400078ec0ff */
[----:B------:R-:W-:Y:S02]  /*f520*/  SHF.L.U32 R4, R2, 0x1f, RZ ;  /* 0x0000001f02047819 */ /* 0x000fe400000006ff */
[----:B-1----:R-:W-:Y:S01]  /*f530*/  LOP3.LUT P1, RZ, R16, 0x7f, RZ, 0xc0, !PT ;  /* 0x0000007f10ff7812 */ /* 0x002fe2000782c0ff */
[----:B------:R-:W-:-:S04]  /*f540*/  IMAD R13, R3, 0x8, R12 ;  /* 0x00000008030d7824 */ /* 0x000fc800078e020c */
[----:B------:R-:W0:Y:S08]  /*f550*/  SYNCS.PHASECHK.TRANS64.TRYWAIT P0, [R13+URZ+0x98], R4 ;  /* 0x000098040d0075a7 */ /* 0x000e30000800017f */
[----:B------:R-:W1:Y:S01]  /*f560*/  @!P1 LDC R5, c[0x0][0x500] ;  /* 0x00014000ff059b82 */ /* 0x000e620000000800 */
[----:B0-----:R-:W-:Y:S05]  /*f570*/  @!P0 BRA `(.L_x_292) ;  /* 0x0000001400cc8947 */ /* 0x001fea0003800000 */
.L_x_326:
[----:B------:R-:W-:Y:S01]  /*f580*/  UPRMT UR6, UR21, 0x9910, URZ ;  /* 0x0000991015067896 */ /* 0x000fe2000800003f */
[----:B-1----:R1:W-:Y:S03]  /*f590*/  @!P1 SYNCS.ARRIVE.TRANS64 RZ, [R13+URZ], R5 ;  /* 0x000000050dff99a7 */ /* 0x0023e6000800003f */
[----:B------:R-:W-:-:S06]  /*f5a0*/  UISETP.NE.AND UP0, UPT, UR6, 0x2, UPT ;  /* 0x000000020600788c */ /* 0x000fcc000bf05270 */
[----:B------:R-:W-:-:S13]  /*f5b0*/  PLOP3.LUT P0, PT, PT, PT, UP0, 0x80, 0x0 ;  /* 0x000000000000781c */ /* 0x000fda0003f0f008 */
[----:B-1----:R-:W-:Y:S05]  /*f5c0*/  @P0 BRA `(.L_x_293) ;  /* 0x0000000000040947 */ /* 0x002fea0003800000 */
[----:B------:R-:W-:Y:S01]  /*f5d0*/  BPT.TRAP 0x1 ;  /* 0x000000040000795c */ /* 0x000fe20000300000 */
.L_x_293:
[----:B0-----:R-:W-:Y:S01]  /*f5e0*/  IMAD R4, R3, 0x2, R8 ;  /* 0x0000000203047824 */ /* 0x001fe200078e0208 */
[----:B------:R-:W-:Y:S01]  /*f5f0*/  R2UR UR9, R13 ;  /* 0x000000000d0972ca */ /* 0x000fe200000e0000 */
[--C-:B------:R-:W-:Y:S01]  /*f600*/  IMAD R5, R3, 0x1000, R12.reuse ;  /* 0x0000100003057824 */ /* 0x100fe200078e020c */
[----:B------:R-:W-:Y:S01]  /*f610*/  UIADD3 UR6, UP0, UR24, 0xf0, URZ ;  /* 0x000000f018067890 */ /* 0x000fe2000ff1e03f */
[----:B------:R-:W-:Y:S01]  /*f620*/  IMAD R4, R4, 0xf00, R12 ;  /* 0x00000f0004047824 */ /* 0x000fe200078e020c */
[----:B------:R-:W-:Y:S01]  /*f630*/  R2UR UR11, R10 ;  /* 0x000000000a0b72ca */ /* 0x000fe200000e0000 */
[----:B------:R-:W-:Y:S01]  /*f640*/  VIADD R15, R15, 0xffffffff ;  /* 0xffffffff0f0f7836 */ /* 0x000fe20000000000 */
[----:B------:R-:W-:Y:S01]  /*f650*/  R2UR UR7, R5 ;  /* 0x00000000050772ca */ /* 0x000fe200000e0000 */
[----:B------:R-:W-:Y:S01]  /*f660*/  UIADD3 UR28, UP1, UR24, 0x1f0, URZ ;  /* 0x000001f0181c7890 */ /* 0x000fe2000ff3e03f */
[----:B------:R-:W-:Y:S01]  /*f670*/  R2UR UR8, R4 ;  /* 0x00000000040872ca */ /* 0x000fe200000e0000 */
[----:B------:R-:W-:Y:S01]  /*f680*/  VIADD R3, R3, 0x1 ;  /* 0x0000000103037836 */ /* 0x000fe20000000000 */
[----:B------:R-:W-:Y:S01]  /*f690*/  R2UR UR10, R14 ;  /* 0x000000000e0a72ca */ /* 0x000fe200000e0000 */
[----:B------:R-:W-:Y:S01]  /*f6a0*/  UIADD3.X UR29, URZ, UR25, URZ, UP1, !UPT ;  /* 0x000000193f1d7290 */ /* 0x000fe20008ffe43f */
[----:B------:R-:W-:Y:S01]  /*f6b0*/  R2UR UR12, R6 ;  /* 0x00000000060c72ca */ /* 0x000fe200000e0000 */
[----:B------:R-:W-:Y:S01]  /*f6c0*/  UMOV UR14, 0x0 ;  /* 0x00000000000e7882 */ /* 0x000fe20000000000 */
[----:B------:R-:W-:Y:S01]  /*f6d0*/  R2UR UR20, R7 ;  /* 0x00000000071472ca */ /* 0x000fe200000e0000 */
[----:B------:R-:W-:Y:S01]  /*f6e0*/  UMOV UR15, 0x10000000 ;  /* 0x10000000000f7882 */ /* 0x000fe20000000000 */
[----:B------:R-:W-:Y:S01]  /*f6f0*/  ISETP.GT.AND P1, PT, R15, 0x1, PT ;  /* 0x000000010f00780c */ /* 0x000fe20003f24270 */
[----:B------:R-:W-:Y:S01]  /*f700*/  UMOV UR27, 0x30000 ;  /* 0x00030000001b7882 */ /* 0x000fe20000000000 */
[C---:B------:R-:W-:Y:S01]  /*f710*/  ISETP.NE.AND P0, PT, R3.reuse, 0x13, PT ;  /* 0x000000130300780c */ /* 0x040fe20003f05270 */
[----:B------:R-:W-:Y:S01]  /*f720*/  UIADD3 UR16, UR7, 0x200, URZ ;  /* 0x0000020007107890 */ /* 0x000fe2000fffe03f */
[----:B------:R-:W-:Y:S01]  /*f730*/  VIADD R14, R14, 0x20 ;  /* 0x000000200e0e7836 */ /* 0x000fe20000000000 */
[----:B------:R-:W-:Y:S01]  /*f740*/  UIADD3.X UR7, URZ, UR25, URZ, UP0, !UPT ;  /* 0x000000193f077290 */ /* 0x000fe200087fe43f */
[----:B------:R-:W-:Y:S01]  /*f750*/  SEL R5, RZ, 0x1, P0 ;  /* 0x00000001ff057807 */ /* 0x000fe20000000000 */
[----:B------:R-:W-:Y:S01]  /*f760*/  UIADD3 UR17, UR8, 0x13200, URZ ;  /* 0x0001320008117890 */ /* 0x000fe2000fffe03f */
[----:B------:R-:W-:-:S02]  /*f770*/  SEL R3, R3, RZ, P0 ;  /* 0x000000ff03037207 */ /* 0x000fc40000000000 */
[----:B------:R-:W-:Y:S01]  /*f780*/  UMOV UR8, UR16 ;  /* 0x0000001000087c82 */ /* 0x000fe20008000000 */
[----:B------:R-:W-:-:S03]  /*f790*/  LOP3.LUT R2, R2, R5, RZ, 0x3c, !PT ;  /* 0x0000000502027212 */ /* 0x000fc600078e3cff */
[----:B------:R0:W-:Y:S02]  /*f7a0*/  UTMALDG.3D [UR8], [UR6], desc[UR14] ;  /* 0x00000e08060075b4 */ /* 0x0001e40008011000 */
[----:B0-----:R-:W-:Y:S01]  /*f7b0*/  UMOV UR8, UR17 ;  /* 0x0000001100087c82 */ /* 0x001fe20008000000 */
[----:B------:R-:W-:Y:S02]  /*f7c0*/  UMOV UR11, UR20 ;  /* 0x00000014000b7c82 */ /* 0x000fe40008000000 */
[----:B------:R0:W-:Y:S02]  /*f7d0*/  UTMALDG.3D.MULTICAST [UR8], [UR28], UR27, desc[UR14] ;  /* 0x00000e081c0073b4 */ /* 0x0001e4000801181b */
[----:B0-----:R-:W-:Y:S05]  /*f7e0*/  @P1 BRA `(.L_x_294) ;  /* 0xfffffffc003c1947 */ /* 0x001fea000383ffff */
.L_x_291:
[----:B------:R-:W-:Y:S05]  /*f7f0*/  BSYNC B1 ;  /* 0x0000000000017941 */ /* 0x000fea0003800000 */
.L_x_290:
[----:B------:R-:W2:Y:S01]  /*f800*/  LDL.LU R17, [R1+0x48] ;  /* 0x0000480001117983 */ /* 0x000ea20000300800 */
[----:B------:R-:W-:Y:S01]  /*f810*/  LOP3.LUT P1, RZ, R11, 0xff, RZ, 0xc0, !PT ;  /* 0x000000ff0bff7812 */ /* 0x000fe2000782c0ff */
[----:B------:R-:W-:Y:S01]  /*f820*/  VIADD R4, R9, UR18 ;  /* 0x0000001209047c36 */ /* 0x000fe20008000000 */
[----:B------:R-:W-:Y:S01]  /*f830*/  ULDC.64 UR6, c[0x0][0x650] ;  /* 0x0001940000067ab9 */ /* 0x000fe20000000a00 */
[----:B------:R-:W3:Y:S01]  /*f840*/  LDL.LU R16, [R1+0x4c] ;  /* 0x00004c0001107983 */ /* 0x000ee20000300800 */
[----:B------:R-:W-:Y:S01]  /*f850*/  IMAD.U32 R7, RZ, RZ, UR18 ;  /* 0x00000012ff077e24 */ /* 0x000fe2000f8e00ff */
[----:B------:R-:W-:Y:S01]  /*f860*/  UISETP.GE.U32.AND UP0, UPT, UR18, 0x13, UPT ;  /* 0x000000131200788c */ /* 0x000fe2000bf06070 */
[C---:B------:R-:W-:Y:S01]  /*f870*/  ISETP.GT.U32.AND P0, PT, R4.reuse, 0x12, PT ;  /* 0x000000120400780c */ /* 0x040fe20003f04070 */
[----:B------:R-:W-:Y:S01]  /*f880*/  IMAD.WIDE.U32 R2, R4, -0x50d79435, RZ ;  /* 0xaf286bcb04027825 */ /* 0x000fe200078e00ff */
[----:B------:R-:W-:Y:S01]  /*f890*/  BSSY B1, `(.L_x_295) ;  /* 0x000006e000017945 */ /* 0x000fe20003800000 */
[----:B------:R-:W-:-:S02]  /*f8a0*/  PRMT R11, RZ, 0x7610, R11 ;  /* 0x00007610ff0b7816 */ /* 0x000fc4000000000b */
[----:B------:R-:W-:Y:S01]  /*f8b0*/  ISETP.LT.U32.AND P0, PT, R7, 0x13, P0 ;  /* 0x000000130700780c */ /* 0x000fe20000701070 */
[----:B------:R-:W-:Y:S01]  /*f8c0*/  IMAD.IADD R2, R4, 0x1, -R3 ;  /* 0x0000000104027824 */ /* 0x000fe200078e0a03 */
[----:B------:R-:W0:Y:S01]  /*f8d0*/  @P1 S2R R6, SR_CgaCtaId ;  /* 0x0000000000061919 */ /* 0x000e220000008800 */
[----:B------:R-:W-:Y:S01]  /*f8e0*/  @P1 MOV R5, 0x400 ;  /* 0x0000040000051802 */ /* 0x000fe20000000f00 */
[----:B------:R-:W-:Y:S01]  /*f8f0*/  IMAD.MOV.U32 R7, RZ, RZ, -0x1 ;  /* 0xffffffffff077424 */ /* 0x000fe200078e00ff */
[----:B------:R-:W-:Y:S02]  /*f900*/  PLOP3.LUT P2, PT, PT, PT, UP0, 0x80, 0x0 ;  /* 0x000000000000781c */ /* 0x000fe40003f4f008 */
[----:B------:R-:W-:-:S04]  /*f910*/  LEA.HI R2, R2, R3, RZ, 0x1f ;  /* 0x0000000302027211 */ /* 0x000fc800078ff8ff */
[--C-:B------:R-:W-:Y:S02]  /*f920*/  SHF.R.U32.HI R9, RZ, 0x4, R2.reuse ;  /* 0x00000004ff097819 */ /* 0x100fe40000011602 */
[----:B------:R-:W-:Y:S02]  /*f930*/  PRMT R2, RZ, 0x7610, R2 ;  /* 0x00007610ff027816 */ /* 0x000fe40000000002 */
[----:B0-----:R-:W-:Y:S02]  /*f940*/  @P1 LEA R6, R6, R5, 0x18 ;  /* 0x0000000506061211 */ /* 0x001fe400078ec0ff */
[----:B------:R-:W-:Y:S02]  /*f950*/  SEL R5, RZ, 0x1, !P0 ;  /* 0x00000001ff057807 */ /* 0x000fe40004000000 */
[----:B------:R0:W-:Y:S02]  /*f960*/  @P1 SYNCS.ARRIVE.TRANS64.A1T0 RZ, [R6+URZ+0x148], RZ ;  /* 0x000148ff06ff19a7 */ /* 0x0001e4000810003f */
[----:B------:R-:W-:Y:S01]  /*f970*/  LOP3.LUT R0, R0, R5, RZ, 0x3c, !PT ;  /* 0x0000000500007212 */ /* 0x000fe200078e3cff */
[----:B------:R-:W-:-:S03]  /*f980*/  IMAD.MOV.U32 R5, RZ, RZ, -0x1 ;  /* 0xffffffffff057424 */ /* 0x000fc600078e00ff */
[----:B------:R-:W-:Y:S01]  /*f990*/  @P2 LOP3.LUT R0, R0, 0x1, R9, 0x78, !PT ;  /* 0x0000000100002812 */ /* 0x000fe200078e7809 */
[----:B------:R-:W-:Y:S02]  /*f9a0*/  IMAD R9, R9, -0x13, R4 ;  /* 0xffffffed09097824 */ /* 0x000fe400078e0204 */
[----:B0-----:R-:W-:Y:S01]  /*f9b0*/  IMAD.MOV.U32 R6, RZ, RZ, -0x1 ;  /* 0xffffffffff067424 */ /* 0x001fe200078e00ff */
[----:B---3--:R-:W-:-:S04]  /*f9c0*/  IADD3 R16, P0, R16, UR22, RZ ;  /* 0x0000001610107c10 */ /* 0x008fc8000ff1e0ff */
[----:B--2---:R-:W-:Y:S01]  /*f9d0*/  IADD3.X R17, R17, UR13, RZ, P0, !PT ;  /* 0x0000000d11117c10 */ /* 0x004fe200087fe4ff */
[----:B------:R0:W-:Y:S01]  /*f9e0*/  STL [R1+0x4c], R16 ;  /* 0x00004c1001007387 */ /* 0x0001e20000100800 */
[----:B------:R-:W-:-:S03]  /*f9f0*/  ISETP.GE.U32.AND P0, PT, R16, UR6, PT ;  /* 0x0000000610007c0c */ /* 0x000fc6000bf06070 */
[----:B------:R0:W-:Y:S01]  /*fa00*/  STL [R1+0x48], R17 ;  /* 0x0000481101007387 */ /* 0x0001e20000100800 */
[----:B------:R-:W-:-:S13]  /*fa10*/  ISETP.GE.U32.AND.EX P0, PT, R17, UR7, PT, P0 ;  /* 0x0000000711007c0c */ /* 0x000fda000bf06100 */
[----:B0-----:R-:W-:Y:S05]  /*fa20*/  @P0 BRA `(.L_x_296) ;  /* 0x0000000400500947 */ /* 0x001fea0003800000 */
[----:B------:R-:W-:Y:S01]  /*fa30*/  ULDC.64 UR6, c[0x0][0x628] ;  /* 0x00018a0000067ab9 */ /* 0x000fe20000000a00 */
[----:B------:R-:W0:Y:S01]  /*fa40*/  S2R R12, SR_CTAID.X ;  /* 0x00000000000c7919 */ /* 0x000e220000002500 */
[----:B------:R-:W-:Y:S01]  /*fa50*/  ISETP.NE.U32.AND P0, PT, RZ, UR6, PT ;  /* 0x00000006ff007c0c */ /* 0x000fe2000bf05070 */
[----:B------:R-:W-:Y:S01]  /*fa60*/  ULDC UR9, c[0x0][0x630] ;  /* 0x00018c0000097ab9 */ /* 0x000fe20000000800 */
[----:B------:R-:W-:Y:S01]  /*fa70*/  IMAD.MOV.U32 R2, RZ, RZ, R16 ;  /* 0x000000ffff027224 */ /* 0x000fe200078e0010 */
[----:B------:R-:W1:Y:S01]  /*fa80*/  S2R R10, SR_CTAID.Y ;  /* 0x00000000000a7919 */ /* 0x000e620000002600 */
[----:B------:R-:W-:Y:S01]  /*fa90*/  ISETP.NE.AND.EX P0, PT, RZ, UR7, PT, P0 ;  /* 0x00000007ff007c0c */ /* 0x000fe2000bf05300 */
[----:B------:R-:W-:-:S12]  /*faa0*/  IMAD.MOV.U32 R3, RZ, RZ, R17 ;  /* 0x000000ffff037224 */ /* 0x000fd800078e0011 */
[----:B------:R-:W-:Y:S05]  /*fab0*/  @!P0 BRA `(.L_x_297) ;  /* 0x0000000000288947 */ /* 0x000fea0003800000 */
[----:B------:R-:W-:Y:S02]  /*fac0*/  ULDC UR8, c[0x0][0x634] ;  /* 0x00018d0000087ab9 */ /* 0x000fe40000000800 */
[----:B------:R-:W-:-:S05]  /*fad0*/  IADD3 R7, P0, R16, UR8, RZ ;  /* 0x0000000810077c10 */ /* 0x000fca000ff1e0ff */
[----:B------:R-:W-:-:S04]  /*fae0*/  IMAD.X R13, RZ, RZ, R17, P0 ;  /* 0x000000ffff0d7224 */ /* 0x000fc800000e0611 */
[----:B------:R-:W-:-:S04]  /*faf0*/  IMAD.WIDE.U32 R4, R13, UR6, RZ ;  /* 0x000000060d047c25 */ /* 0x000fc8000f8e00ff */
[----:B------:R-:W-:-:S04]  /*fb00*/  IMAD.WIDE.U32 R4, P0, R7, UR7, R4 ;  /* 0x0000000707047c25 */ /* 0x000fc8000f800004 */
[----:B------:R-:W-:-:S04]  /*fb10*/  IMAD.WIDE.U32 R6, R7, UR6, RZ ;  /* 0x0000000607067c25 */ /* 0x000fc8000f8e00ff */
[----:B------:R-:W-:Y:S01]  /*fb20*/  IMAD.X R3, RZ, RZ, RZ, P0 ;  /* 0x000000ffff037224 */ /* 0x000fe200000e06ff */
[----:B------:R-:W-:Y:S01]  /*fb30*/  IADD3 RZ, P0, R7, R4, RZ ;  /* 0x0000000407ff7210 */ /* 0x000fe20007f1e0ff */
[----:B------:R-:W-:-:S04]  /*fb40*/  IMAD.MOV.U32 R2, RZ, RZ, R5 ;  /* 0x000000ffff027224 */ /* 0x000fc800078e0005 */
[----:B------:R-:W-:-:S08]  /*fb50*/  IMAD.WIDE.U32.X R2, R13, UR7, R2, P0 ;  /* 0x000000070d027c25 */ /* 0x000fd000080e0402 */
.L_x_297:
[--C-:B------:R-:W-:Y:S01]  /*fb60*/  SHF.R.U64 R6, R2, UR9, R3.reuse ;  /* 0x0000000902067c19 */ /* 0x100fe20008001203 */
[----:B------:R-:W-:Y:S01]  /*fb70*/  ULDC.64 UR6, c[0x0][0x620] ;  /* 0x0001880000067ab9 */ /* 0x000fe20000000a00 */
[----:B------:R-:W-:Y:S01]  /*fb80*/  SHF.R.U32.HI R2, RZ, UR9, R3 ;  /* 0x00000009ff027c19 */ /* 0x000fe20008011603 */
[----:B------:R-:W-:Y:S01]  /*fb90*/  IMAD.MOV.U32 R3, RZ, RZ, R17 ;  /* 0x000000ffff037224 */ /* 0x000fe200078e0011 */
[----:B------:R-:W-:Y:S01]  /*fba0*/  IADD3 R5, P0, RZ, -R6, RZ ;  /* 0x80000006ff057210 */ /* 0x000fe20007f1e0ff */
[----:B------:R-:W2:Y:S01]  /*fbb0*/  LDC R19, c[0x0][0x144] ;  /* 0x00005100ff137b82 */ /* 0x000ea20000000800 */
[----:B0-----:R-:W-:Y:S01]  /*fbc0*/  I2FP.F32.U32 R7, R12 ;  /* 0x0000000c00077245 */ /* 0x001fe20000201000 */
[----:B------:R-:W-:Y:S01]  /*fbd0*/  ULDC.64 UR10, c[0x0][0x640] ;  /* 0x00019000000a7ab9 */ /* 0x000fe20000000a00 */
[----:B------:R-:W-:Y:S01]  /*fbe0*/  ULDC UR8, c[0x0][0x608] ;  /* 0x0001820000087ab9 */ /* 0x000fe20000000800 */
[----:B------:R-:W-:Y:S01]  /*fbf0*/  IMAD.X R2, RZ, RZ, ~R2, P0 ;  /* 0x000000ffff027224 */ /* 0x000fe200000e0e02 */
[----:B------:R-:W-:-:S03]  /*fc00*/  ISETP.NE.U32.AND P0, PT, RZ, UR10, PT ;  /* 0x0000000aff007c0c */ /* 0x000fc6000bf05070 */
[----:B------:R-:W-:Y:S01]  /*fc10*/  IMAD R4, R2, UR6, RZ ;  /* 0x0000000602047c24 */ /* 0x000fe2000f8e02ff */
[----:B------:R-:W0:Y:S01]  /*fc20*/  LDC R15, c[0x0][0x148] ;  /* 0x00005200ff0f7b82 */ /* 0x000e220000000800 */
[----:B------:R-:W-:Y:S01]  /*fc30*/  IMAD.MOV.U32 R2, RZ, RZ, R16 ;  /* 0x000000ffff027224 */ /* 0x000fe200078e0010 */
[----:B------:R-:W-:-:S03]  /*fc40*/  ISETP.NE.AND.EX P0, PT, RZ, UR11, PT, P0 ;  /* 0x0000000bff007c0c */ /* 0x000fc6000bf05300 */
[----:B------:R-:W-:Y:S01]  /*fc50*/  IMAD.WIDE.U32 R2, R5, UR6, R2 ;  /* 0x0000000605027c25 */ /* 0x000fe2000f8e0002 */
[----:B------:R-:W-:-:S03]  /*fc60*/  ULDC UR6, c[0x0][0x150] ;  /* 0x0000540000067ab9 */ /* 0x000fc60000000800 */
[----:B------:R-:W-:Y:S02]  /*fc70*/  IMAD R5, R5, UR7, R4 ;  /* 0x0000000705057c24 */ /* 0x000fe4000f8e0204 */
[----:B------:R-:W-:Y:S01]  /*fc80*/  FMUL R4, R7, UR6 ;  /* 0x0000000607047c20 */ /* 0x000fe20008400000 */
[----:B------:R-:W-:Y:S01]  /*fc90*/  ULDC UR6, c[0x0][0x618] ;  /* 0x0001860000067ab9 */ /* 0x000fe20000000800 */
[----:B------:R-:W-:Y:S01]  /*fca0*/  ULDC UR7, c[0x0][0x154] ;  /* 0x0000550000077ab9 */ /* 0x000fe20000000800 */
[----:B------:R-:W-:-:S03]  /*fcb0*/  IMAD.IADD R3, R3, 0x1, R5 ;  /* 0x0000000103037824 */ /* 0x000fc600078e0205 */
[----:B------:R-:W3:Y:S02]  /*fcc0*/  F2I.U32.TRUNC.NTZ R4, R4 ;  /* 0x0000000400047305 */ /* 0x000ee4000020f000 */
[----:B------:R-:W-:Y:S02]  /*fcd0*/  SHF.R.U64 R7, R2, UR6, R3 ;  /* 0x0000000602077c19 */ /* 0x000fe40008001203 */
[----:B-1----:R-:W-:-:S05]  /*fce0*/  I2FP.F32.U32 R2, R10 ;  /* 0x0000000a00027245 */ /* 0x002fca0000201000 */
[----:B------:R-:W-:Y:S01]  /*fcf0*/  FMUL R5, R2, UR7 ;  /* 0x0000000702057c20 */ /* 0x000fe20008400000 */
[----:B------:R-:W-:Y:S01]  /*fd00*/  SHF.R.U32.HI R2, RZ, UR6, R3 ;  /* 0x00000006ff027c19 */ /* 0x000fe20008011603 */
[----:B------:R-:W-:Y:S02]  /*fd10*/  ULDC UR6, c[0x0][0x658] ;  /* 0x0001960000067ab9 */ /* 0x000fe40000000800 */
[----:B------:R1:W4:Y:S01]  /*fd20*/  F2I.U32.TRUNC.NTZ R16, R5 ;  /* 0x0000000500107305 */ /* 0x000322000020f000 */
[----:B------:R-:W-:Y:S01]  /*fd30*/  SHF.R.U64 R14, R7, UR8, R2 ;  /* 0x00000008070e7c19 */ /* 0x000fe20008001202 */
[----:B---3--:R-:W-:Y:S01]  /*fd40*/  IMAD.MOV R4, RZ, RZ, -R4 ;  /* 0x000000ffff047224 */ /* 0x008fe200078e0a04 */
[----:B------:R-:W-:-:S03]  /*fd50*/  SHF.R.U32.HI R3, RZ, UR8, R2 ;  /* 0x00000008ff037c19 */ /* 0x000fc60008011602 */
[----:B--2---:R-:W-:Y:S01]  /*fd60*/  IMAD R12, R19, R4, R12 ;  /* 0x00000004130c7224 */ /* 0x004fe200078e020c */
[--C-:B------:R-:W-:Y:S02]  /*fd70*/  SHF.R.U64 R13, R14, UR6, R3.reuse ;  /* 0x000000060e0d7c19 */ /* 0x100fe40008001203 */
[----:B------:R-:W-:-:S03]  /*fd80*/  SHF.R.U32.HI R17, RZ, UR6, R3 ;  /* 0x00000006ff117c19 */ /* 0x000fc60008011603 */
[----:B------:R-:W-:Y:S02]  /*fd90*/  IMAD.MOV.U32 R2, RZ, RZ, R13 ;  /* 0x000000ffff027224 */ /* 0x000fe400078e000d */
[----:B------:R-:W-:Y:S01]  /*fda0*/  IMAD.MOV.U32 R3, RZ, RZ, R17 ;  /* 0x000000ffff037224 */ /* 0x000fe200078e0011 */
[----:B01--4-:R-:W-:Y:S06]  /*fdb0*/  @!P0 BRA `(.L_x_298) ;  /* 0x0000000000288947 */ /* 0x013fec0003800000 */
[----:B------:R-:W-:Y:S02]  /*fdc0*/  ULDC UR6, c[0x0][0x64c] ;  /* 0x0001930000067ab9 */ /* 0x000fe40000000800 */
[----:B------:R-:W-:-:S05]  /*fdd0*/  IADD3 R3, P0, R13, UR6, RZ ;  /* 0x000000060d037c10 */ /* 0x000fca000ff1e0ff */
[----:B------:R-:W-:-:S04]  /*fde0*/  IMAD.X R17, RZ, RZ, R17, P0 ;  /* 0x000000ffff117224 */ /* 0x000fc800000e0611 */
[----:B------:R-:W-:-:S04]  /*fdf0*/  IMAD.WIDE.U32 R4, R17, UR10, RZ ;  /* 0x0000000a11047c25 */ /* 0x000fc8000f8e00ff */
[----:B------:R-:W-:-:S04]  /*fe00*/  IMAD.WIDE.U32 R4, P0, R3, UR11, R4 ;  /* 0x0000000b03047c25 */ /* 0x000fc8000f800004 */
[----:B------:R-:W-:-:S04]  /*fe10*/  IMAD.WIDE.U32 R2, R3, UR10, RZ ;  /* 0x0000000a03027c25 */ /* 0x000fc8000f8e00ff */
[----:B------:R-:W-:Y:S01]  /*fe20*/  IMAD.MOV.U32 R2, RZ, RZ, R5 ;  /* 0x000000ffff027224 */ /* 0x000fe200078e0005 */
[----:B------:R-:W-:Y:S01]  /*fe30*/  IADD3 RZ, P1, R3, R4, RZ ;  /* 0x0000000403ff7210 */ /* 0x000fe20007f3e0ff */
[----:B------:R-:W-:-:S04]  /*fe40*/  IMAD.X R3, RZ, RZ, RZ, P0 ;  /* 0x000000ffff037224 */ /* 0x000fc800000e06ff */
[----:B------:R-:W-:-:S08]  /*fe50*/  IMAD.WIDE.U32.X R2, R17, UR11, R2, P1 ;  /* 0x0000000b11027c25 */ /* 0x000fd000088e0402 */
.L_x_298:
[----:B------:R-:W-:Y:S01]  /*fe60*/  ULDC UR6, c[0x0][0x648] ;  /* 0x0001920000067ab9 */ /* 0x000fe20000000800 */
[----:B------:R-:W-:Y:S01]  /*fe70*/  LOP3.LUT R14, R14, UR19, RZ, 0xc0, !PT ;  /* 0x000000130e0e7c12 */ /* 0x000fe2000f8ec0ff */
[----:B------:R-:W-:Y:S01]  /*fe80*/  IMAD.MOV R16, RZ, RZ, -R16 ;  /* 0x000000ffff107224 */ /* 0x000fe200078e0a10 */
[----:B------:R-:W-:Y:S01]  /*fe90*/  SHF.R.U64 R3, R2, UR6, R3 ;  /* 0x0000000602037c19 */ /* 0x000fe20008001203 */
[----:B------:R-:W-:Y:S01]  /*fea0*/  ULDC UR6, c[0x0][0x638] ;  /* 0x00018e0000067ab9 */ /* 0x000fe20000000800 */
[----:B------:R-:W-:Y:S01]  /*feb0*/  LOP3.LUT R4, R7, UR4, RZ, 0xc0, !PT ;  /* 0x0000000407047c12 */ /* 0x000fe2000f8ec0ff */
[----:B------:R-:W-:Y:S01]  /*fec0*/  @P3 IMAD R12, R15, R16, R10 ;  /* 0x000000100f0c3224 */ /* 0x000fe200078e020a */
[----:B------:R-:W-:Y:S01]  /*fed0*/  ULDC UR7, c[0x0][0x610] ;  /* 0x0001840000077ab9 */ /* 0x000fe20000000800 */
[----:B------:R-:W-:Y:S02]  /*fee0*/  IMAD.MOV R2, RZ, RZ, -R3 ;  /* 0x000000ffff027224 */ /* 0x000fe400078e0a03 */
[----:B------:R-:W-:-:S02]  /*fef0*/  IMAD R3, R3, UR5, R14 ;  /* 0x0000000503037c24 */ /* 0x000fc4000f8e020e */
[----:B------:R-:W-:Y:S01]  /*ff00*/  IMAD R13, R2, UR6, R13 ;  /* 0x00000006020d7c24 */ /* 0x000fe2000f8e020d */
[----:B------:R-:W-:Y:S01]  /*ff10*/  ULDC UR6, c[0x0][0x600] ;  /* 0x0001800000067ab9 */ /* 0x000fe20000000800 */
[----:B------:R-:W-:Y:S02]  /*ff20*/  IMAD R12, R3, UR7, R12 ;  /* 0x00000007030c7c24 */ /* 0x000fe4000f8e020c */
[----:B------:R-:W-:Y:S02]  /*ff30*/  IMAD R13, R13, UR6, R4 ;  /* 0x000000060d0d7c24 */ /* 0x000fe4000f8e0204 */
[----:B------:R-:W-:-:S03]  /*ff40*/  IMAD.MOV.U32 R2, RZ, RZ, 0x1 ;  /* 0x00000001ff027424 */ /* 0x000fc600078e00ff */
[----:B------:R-:W-:Y:S02]  /*ff50*/  SEL R7, R13, R12, !P3 ;  /* 0x0000000c0d077207 */ /* 0x000fe40005800000 */
[----:B------:R-:W-:-:S07]  /*ff60*/  SEL R5, R12, R13, !P3 ;  /* 0x0000000d0c057207 */ /* 0x000fce0005800000 */
.L_x_296:
[----:B------:R-:W-:Y:S05]  /*ff70*/  BSYNC B1 ;  /* 0x0000000000017941 */ /* 0x000fea0003800000 */
.L_x_295:
[----:B------:R-:W-:-:S13]  /*ff80*/  LOP3.LUT P0, RZ, R2, 0xff, RZ, 0xc0, !PT ;  /* 0x000000ff02ff7812 */ /* 0x000fda000780c0ff */
[----:B------:R-:W-:Y:S05]  /*ff90*/  @P0 BRA `(.L_x_299) ;  /* 0xfffffff400180947 */ /* 0x000fea000383ffff */
[----:B------:R-:W-:Y:S05]  /*ffa0*/  BSYNC B0 ;  /* 0x0000000000007941 */ /* 0x000fea0003800000 */
.L_x_288:
[----:B------:R-:W-:-:S03]  /*ffb0*/  UMOV UR6, 0xffffffff ;  /* 0xffffffff00067882 */ /* 0x000fc60000000000 */
[----:B------:R-:W-:Y:S05]  /*ffc0*/  BRA.DIV UR6, `(.L_x_300) ;  /* 0x0000000e064c7947 */ /* 0x000fea000b800000 */
[----:B------:R-:W-:-:S13]  /*ffd0*/  ELECT P0, URZ, PT ;  /* 0x00000000003f782f */ /* 0x000fda0003800000 */
.L_x_329:
[----:B------:R-:W-:Y:S04]  /*ffe0*/  BSSY B0, `(.L_x_301) ;  /* 0x00000b5000007945 */ /* 0x000fe80003800000 */
[----:B------:R-:W-:Y:S05]  /*fff0*/  @!P0 BRA `(.L_x_302) ;  /* 0x0000000800cc8947 */ /* 0x000fea0003800000 */
[----:B------:R-:W2:Y:S02]  /*10000*/  LDL R2, [R1+0x40] ;  /* 0x0000400001027983 */ /* 0x000ea40000100800 */
[----:B--2---:R-:W-:-:S13]  /*10010*/  R2UR UR6, R2 ;  /* 0x00000000020672ca */ /* 0x004fda00000e0000 */
[----:B------:R-:W-:-:S04]  /*10020*/  ULOP3.LUT UR6, UR6, 0x2, URZ, 0xfc, !UPT ;  /* 0x0000000206067892 */ /* 0x000fc8000f8efc3f */
[----:B------:R-:W-:-:S06]  /*10030*/  UISETP.NE.AND UP0, UPT, UR6, 0x3, UPT ;  /* 0x000000030600788c */ /* 0x000fcc000bf05270 */
[----:B------:R-:W-:-:S13]  /*10040*/  PLOP3.LUT P0, PT, PT, PT, UP0, 0x80, 0x0 ;  /* 0x000000000000781c */ /* 0x000fda0003f0f008 */
[----:B------:R-:W-:Y:S05]  /*10050*/  @!P0 BRA `(.L_x_303) ;  /* 0x0000000000048947 */ /* 0x000fea0003800000 */
[----:B------:R-:W-:Y:S01]  /*10060*/  BPT.TRAP 0x1 ;  /* 0x000000040000795c */ /* 0x000fe20000300000 */
.L_x_303:
[----:B------:R-:W0:Y:S01]  /*10070*/  S2R R3, SR_CgaCtaId ;  /* 0x0000000000037919 */ /* 0x000e220000008800 */
[----:B------:R-:W-:Y:S02]  /*10080*/  MOV R2, 0x400 ;  /* 0x0000040000027802 */ /* 0x000fe40000000f00 */
[----:B------:R-:W-:Y:S02]  /*10090*/  SHF.L.U32 R4, R0, 0x1f, RZ ;  /* 0x0000001f00047819 */ /* 0x000fe400000006ff */
[----:B0-----:R-:W-:-:S05]  /*100a0*/  LEA R2, R3, R2, 0x18 ;  /* 0x0000000203027211 */ /* 0x001fca00078ec0ff */
[----:B------:R-:W-:-:S04]  /*100b0*/  VIADD R2, R2, 0x98 ;  /* 0x0000009802027836 */ /* 0x000fc80000000000 */
[C---:B------:R-:W-:Y:S02]  /*100c0*/  IMAD R7, R9.reuse, 0x8, R2 ;  /* 0x0000000809077824 */ /* 0x040fe400078e0202 */
[----:B------:R-:W-:Y:S02]  /*100d0*/  VIADD R9, R9, 0x1 ;  /* 0x0000000109097836 */ /* 0x000fe40000000000 */
[----:B------:R-:W0:Y:S03]  /*100e0*/  SYNCS.PHASECHK.TRANS64.TRYWAIT P0, [R7+URZ], R4 ;  /* 0x00000004070075a7 */ /* 0x000e26000800017f */
[----:B------:R-:W-:-:S04]  /*100f0*/  ISETP.NE.AND P1, PT, R9, 0x13, PT ;  /* 0x000000130900780c */ /* 0x000fc80003f25270 */
[----:B------:R-:W-:Y:S02]  /*10100*/  SEL R3, RZ, 0x1, P1 ;  /* 0x00000001ff037807 */ /* 0x000fe40000800000 */
[----:B------:R-:W-:Y:S02]  /*10110*/  SEL R9, R9, RZ, P1 ;  /* 0x000000ff09097207 */ /* 0x000fe40000800000 */
[----:B------:R-:W-:-:S03]  /*10120*/  LOP3.LUT R6, R0, R3, RZ, 0x3c, !PT ;  /* 0x0000000300067212 */ /* 0x000fc600078e3cff */
[----:B------:R-:W-:Y:S01]  /*10130*/  IMAD R8, R9, 0x8, R2 ;  /* 0x0000000809087824 */ /* 0x000fe200078e0202 */
[----:B------:R-:W-:Y:S01]  /*10140*/  SHF.L.U32 R5, R6, 0x1f, RZ ;  /* 0x0000001f06057819 */ /* 0x000fe200000006ff */
[----:B0-----:R-:W-:Y:S06]  /*10150*/  @!P0 BRA `(.L_x_304) ;  /* 0x0000000c00088947 */ /* 0x001fec0003800000 */
.L_x_330:
[----:B------:R-:W1:Y:S01]  /*10160*/  SYNCS.PHASECHK.TRANS64.TRYWAIT P0, [R8+URZ], R5 ;  /* 0x00000005080075a7 */ /* 0x000e62000800017f */
[----:B------:R-:W-:-:S05]  /*10170*/  VIADD R0, R9, 0x1 ;  /* 0x0000000109007836 */ /* 0x000fca0000000000 */
[----:B------:R-:W-:-:S04]  /*10180*/  ISETP.NE.AND P1, PT, R0, 0x13, PT ;  /* 0x000000130000780c */ /* 0x000fc80003f25270 */
[----:B------:R-:W-:Y:S02]  /*10190*/  SEL R3, RZ, 0x1, P1 ;  /* 0x00000001ff037807 */ /* 0x000fe40000800000 */
[----:B0-----:R-:W-:Y:S02]  /*101a0*/  SEL R7, R0, RZ, P1 ;  /* 0x000000ff00077207 */ /* 0x001fe40000800000 */
[----:B------:R-:W-:-:S03]  /*101b0*/  LOP3.LUT R6, R6, R3, RZ, 0x3c, !PT ;  /* 0x0000000306067212 */ /* 0x000fc600078e3cff */
[----:B------:R-:W-:Y:S01]  /*101c0*/  IMAD R9, R7, 0x8, R2 ;  /* 0x0000000807097824 */ /* 0x000fe200078e0202 */
[----:B------:R-:W-:Y:S01]  /*101d0*/  SHF.L.U32 R4, R6, 0x1f, RZ ;  /* 0x0000001f06047819 */ /* 0x000fe200000006ff */
[----:B-1----:R-:W-:Y:S06]  /*101e0*/  @!P0 BRA `(.L_x_305) ;  /* 0x0000000800f88947 */ /* 0x002fec0003800000 */
.L_x_331:
[----:B------:R-:W1:Y:S01]  /*101f0*/  SYNCS.PHASECHK.TRANS64.TRYWAIT P0, [R9+URZ], R4 ;  /* 0x00000004090075a7 */ /* 0x000e62000800017f */
[----:B------:R-:W-:-:S05]  /*10200*/  VIADD R0, R7, 0x1 ;  /* 0x0000000107007836 */ /* 0x000fca0000000000 */
[----:B------:R-:W-:-:S04]  /*10210*/  ISETP.NE.AND P1, PT, R0, 0x13, PT ;  /* 0x000000130000780c */ /* 0x000fc80003f25270 */
[----:B------:R-:W-:Y:S02]  /*10220*/  SEL R3, RZ, 0x1, P1 ;  /* 0x00000001ff037807 */ /* 0x000fe40000800000 */
[----:B------:R-:W-:Y:S02]  /*10230*/  SEL R7, R0, RZ, P1 ;  /* 0x000000ff00077207 */ /* 0x000fe40000800000 */
[----:B------:R-:W-:-:S03]  /*10240*/  LOP3.LUT R6, R6, R3, RZ, 0x3c, !PT ;  /* 0x0000000306067212 */ /* 0x000fc600078e3cff */
[----:B0-----:R-:W-:Y:S01]  /*10250*/  IMAD R8, R7, 0x8, R2 ;  /* 0x0000000807087824 */ /* 0x001fe200078e0202 */
[----:B------:R-:W-:Y:S01]  /*10260*/  SHF.L.U32 R5, R6, 0x1f, RZ ;  /* 0x0000001f06057819 */ /* 0x000fe200000006ff */
[----:B-1----:R-:W-:Y:S06]  /*10270*/  @!P0 BRA `(.L_x_306) ;  /* 0x0000000800e88947 */ /* 0x002fec0003800000 */
.L_x_332:
        /* <DEDUP_REMOVED lines=9> */
.L_x_333:
        /* <DEDUP_REMOVED lines=9> */
.L_x_334:
        /* <DEDUP_REMOVED lines=9> */
.L_x_335:
        /* <DEDUP_REMOVED lines=9> */
.L_x_336:
        /* <DEDUP_REMOVED lines=9> */
.L_x_337:
        /* <DEDUP_REMOVED lines=9> */
.L_x_338:
        /* <DEDUP_REMOVED lines=9> */
.L_x_339:
        /* <DEDUP_REMOVED lines=9> */
.L_x_340:
        /* <DEDUP_REMOVED lines=9> */
.L_x_341:
        /* <DEDUP_REMOVED lines=9> */
.L_x_342:
        /* <DEDUP_REMOVED lines=9> */
.L_x_343:
        /* <DEDUP_REMOVED lines=9> */
.L_x_344:
        /* <DEDUP_REMOVED lines=9> */
.L_x_345:
[----:B------:R-:W1:Y:S01]  /*109d0*/  SYNCS.PHASECHK.TRANS64.TRYWAIT P0, [R9+URZ], R4 ;  /* 0x00000004090075a7 */ /* 0x000e62000800017f */
[----:B------:R-:W-:-:S05]  /*109e0*/  VIADD R0, R7, 0x1 ;  /* 0x0000000107007836 */ /* 0x000fca0000000000 */
[----:B------:R-:W-:-:S04]  /*109f0*/  ISETP.NE.AND P1, PT, R0, 0x13, PT ;  /* 0x000000130000780c */ /* 0x000fc80003f25270 */
[----:B------:R-:W-:Y:S02]  /*10a00*/  SEL R3, RZ, 0x1, P1 ;  /* 0x00000001ff037807 */ /* 0x000fe40000800000 */
[----:B------:R-:W-:Y:S02]  /*10a10*/  SEL R7, R0, RZ, P1 ;  /* 0x000000ff00077207 */ /* 0x000fe40000800000 */
[----:B------:R-:W-:-:S03]  /*10a20*/  LOP3.LUT R11, R6, R3, RZ, 0x3c, !PT ;  /* 0x00000003060b7212 */ /* 0x000fc600078e3cff */
[----:B------:R-:W-:Y:S01]  /*10a30*/  IMAD R6, R7, 0x8, R2 ;  /* 0x0000000807067824 */ /* 0x000fe200078e0202 */
[----:B0-----:R-:W-:Y:S01]  /*10a40*/  SHF.L.U32 R5, R11, 0x1f, RZ ;  /* 0x0000001f0b057819 */ /* 0x001fe200000006ff */
[----:B-1----:R-:W-:Y:S06]  /*10a50*/  @!P0 BRA `(.L_x_320) ;  /* 0x0000000800088947 */ /* 0x002fec0003800000 */
.L_x_346:
[----:B------:R-:W1:Y:S01]  /*10a60*/  SYNCS.PHASECHK.TRANS64.TRYWAIT P0, [R6+URZ], R5 ;  /* 0x00000005060075a7 */ /* 0x000e62000800017f */
[----:B------:R-:W-:-:S05]  /*10a70*/  VIADD R0, R7, 0x1 ;  /* 0x0000000107007836 */ /* 0x000fca0000000000 */
[----:B------:R-:W-:-:S04]  /*10a80*/  ISETP.NE.AND P1, PT, R0, 0x13, PT ;  /* 0x000000130000780c */ /* 0x000fc80003f25270 */
[----:B0-----:R-:W-:Y:S02]  /*10a90*/  SEL R4, RZ, 0x1, P1 ;  /* 0x00000001ff047807 */ /* 0x001fe40000800000 */
[----:B------:R-:W-:Y:S02]  /*10aa0*/  SEL R3, R0, RZ, P1 ;  /* 0x000000ff00037207 */ /* 0x000fe40000800000 */
[----:B------:R-:W-:Y:S01]  /*10ab0*/  LOP3.LUT R0, R11, R4, RZ, 0x3c, !PT ;  /* 0x000000040b007212 */ /* 0x000fe200078e3cff */
[----:B-1----:R-:W-:Y:S06]  /*10ac0*/  @!P0 BRA `(.L_x_321) ;  /* 0x0000000800008947 */ /* 0x002fec0003800000 */
.L_x_347:
[----:B------:R-:W-:Y:S01]  /*10ad0*/  IMAD R3, R3, 0x8, R2 ;  /* 0x0000000803037824 */ /* 0x000fe200078e0202 */
[----:B------:R-:W-:-:S07]  /*10ae0*/  SHF.L.U32 R0, R0, 0x1f, RZ ;  /* 0x0000001f00007819 */ /* 0x000fce00000006ff */
.L_x_322:
[----:B-1----:R1:W2:Y:S02]  /*10af0*/  SYNCS.PHASECHK.TRANS64.TRYWAIT P0, [R3+URZ], R0 ;  /* 0x00000000030075a7 */ /* 0x0022a4000800017f */
[----:B--2---:R-:W-:Y:S05]  /*10b00*/  @!P0 NANOSLEEP.SYNCS 0x989680 ;  /* 0x009896800000895d */ /* 0x004fea0003900000 */
[----:B------:R-:W2:Y:S02]  /*10b10*/  @!P0 SYNCS.PHASECHK.TRANS64 P0, [R3+URZ], R0 ;  /* 0x00000000030085a7 */ /* 0x000ea4000800007f */
[----:B--2---:R-:W-:Y:S05]  /*10b20*/  @!P0 BRA `(.L_x_322) ;  /* 0xfffffffc00f08947 */ /* 0x004fea000383ffff */
.L_x_302:
[----:B------:R-:W-:Y:S05]  /*10b30*/  BSYNC B0 ;  /* 0x0000000000007941 */ /* 0x000fea0003800000 */
.L_x_301:
[----:B------:R-:W-:Y:S05]  /*10b40*/  EXIT ;  /* 0x000000000000794d */ /* 0x000fea0003800000 */
.L_x_22:
[----:B-1----:R-:W-:-:S04]  /*10b50*/  IMAD.U32 R3, RZ, RZ, UR8 ;  /* 0x00000008ff037e24 */ /* 0x002fc8000f8e00ff */
[----:B------:R1:W3:Y:S03]  /*10b60*/  SYNCS.PHASECHK.TRANS64.TRYWAIT P0, [R3+URZ], R0 ;  /* 0x00000000030075a7 */ /* 0x0002e6000800017f */
[----:B---3--:R-:W-:Y:S05]  /*10b70*/  @!P0 NANOSLEEP.SYNCS 0x989680 ;  /* 0x009896800000895d */ /* 0x008fea0003900000 */
[----:B------:R-:W3:Y:S02]  /*10b80*/  @!P0 SYNCS.PHASECHK.TRANS64 P0, [R3+URZ], R0 ;  /* 0x00000000030085a7 */ /* 0x000ee4000800007f */
[----:B---3--:R-:W-:Y:S05]  /*10b90*/  @!P0 BRA `(.L_x_22) ;  /* 0xfffffffc00ec8947 */ /* 0x008fea000383ffff */
[----:B------:R-:W-:Y:S05]  /*10ba0*/  BRA `(.L_x_21) ;  /* 0xffffff1400487947 */ /* 0x000fea000383ffff */
.L_x_28:
[----:B-----5:R3:W-:Y:S02]  /*10bb0*/  STL [R1+0x64], R0 ;  /* 0x0000640001007387 */ /* 0x0207e40000100800 */
[----:B---3--:R-:W-:-:S04]  /*10bc0*/  IMAD.U32 R0, RZ, RZ, UR10 ;  /* 0x0000000aff007e24 */ /* 0x008fc8000f8e00ff */
[----:B------:R3:W4:Y:S03]  /*10bd0*/  SYNCS.PHASECHK.TRANS64.TRYWAIT P0, [R0+URZ], R229 ;  /* 0x000000e5000075a7 */ /* 0x000726000800017f */
[----:B----4-:R-:W-:Y:S05]  /*10be0*/  @!P0 NANOSLEEP.SYNCS 0x989680 ;  /* 0x009896800000895d */ /* 0x010fea0003900000 */
[----:B------:R3:W4:Y:S02]  /*10bf0*/  @!P0 SYNCS.PHASECHK.TRANS64 P0, [R0+URZ], R229 ;  /* 0x000000e5000085a7 */ /* 0x000724000800007f */
[----:B---3--:R3:W5:Y:S02]  /*10c00*/  LDL.LU R0, [R1+0x64] ;  /* 0x0000640001007983 */ /* 0x0087640000300800 */
[----:B---34-:R-:W-:Y:S05]  /*10c10*/  @!P0 BRA `(.L_x_28) ;  /* 0xfffffffc00e48947 */ /* 0x018fea000383ffff */
[----:B------:R-:W-:Y:S05]  /*10c20*/  BRA `(.L_x_27) ;  /* 0xffffff28002c7947 */ /* 0x000fea000383ffff */
.L_x_289:
[----:B------:R-:W-:Y:S01]  /*10c30*/  BSSY B1, `(.L_x_323) ;  /* 0x0000006000017945 */ /* 0x000fe20003800000 */
[----:B------:R-:W-:-:S07]  /*10c40*/  IMAD.MOV.U32 R2, RZ, RZ, -0x1 ;  /* 0xffffffffff027424 */ /* 0x000fce00078e00ff */
[----:B------:R-:W-:Y:S05]  /*10c50*/  WARPSYNC.COLLECTIVE R2, `(.L_x_324) ;  /* 0x00000000020c7348 */ /* 0x000fea0003c00000 */
[----:B------:R-:W-:Y:S02]  /*10c60*/  ELECT P0, UR62, PT ;  /* 0x00000000003e782f */ /* 0x000fe40003800000 */
[----:B------:R-:W-:Y:S01]  /*10c70*/  MOV R2, UR62 ;  /* 0x0000003e00027c02 */ /* 0x000fe20008000f00 */
[----:B------:R-:W-:Y:S10]  /*10c80*/  ENDCOLLECTIVE ;  /* 0x000000000000791b */ /* 0x000ff40003800000 */
.L_x_324:
[----:B------:R-:W-:Y:S05]  /*10c90*/  BSYNC B1 ;  /* 0x0000000000017941 */ /* 0x000fea0003800000 */
.L_x_323:
[----:B------:R-:W-:Y:S05]  /*10ca0*/  BRA `(.L_x_325) ;  /* 0xffffffe400e07947 */ /* 0x000fea000383ffff */
.L_x_292:
[----:B0-----:R0:W2:Y:S02]  /*10cb0*/  SYNCS.PHASECHK.TRANS64.TRYWAIT P0, [R13+URZ+0x98], R4 ;  /* 0x000098040d0075a7 */ /* 0x0010a4000800017f */
[----:B--2---:R-:W-:Y:S05]  /*10cc0*/  @!P0 NANOSLEEP.SYNCS 0x989680 ;  /* 0x009896800000895d */ /* 0x004fea0003900000 */
[----:B------:R-:W2:Y:S02]  /*10cd0*/  @!P0 SYNCS.PHASECHK.TRANS64 P0, [R13+URZ+0x98], R4 ;  /* 0x000098040d0085a7 */ /* 0x000ea4000800007f */
[----:B--2---:R-:W-:Y:S05]  /*10ce0*/  @!P0 BRA `(.L_x_292) ;  /* 0xfffffffc00f08947 */ /* 0x004fea000383ffff */
[----:B------:R-:W-:Y:S05]  /*10cf0*/  BRA `(.L_x_326) ;  /* 0xffffffe800207947 */ /* 0x000fea000383ffff */
.L_x_300:
[----:B------:R-:W-:Y:S01]  /*10d00*/  BSSY B0, `(.L_x_327) ;  /* 0x0000006000007945 */ /* 0x000fe20003800000 */
[----:B------:R-:W-:-:S07]  /*10d10*/  IMAD.MOV.U32 R2, RZ, RZ, -0x1 ;  /* 0xffffffffff027424 */ /* 0x000fce00078e00ff */
[----:B------:R-:W-:Y:S05]  /*10d20*/  WARPSYNC.COLLECTIVE R2, `(.L_x_328) ;  /* 0x00000000020c7348 */ /* 0x000fea0003c00000 */
[----:B------:R-:W-:Y:S02]  /*10d30*/  ELECT P0, UR62, PT ;  /* 0x00000000003e782f */ /* 0x000fe40003800000 */
[----:B------:R-:W-:Y:S01]  /*10d40*/  MOV R2, UR62 ;  /* 0x0000003e00027c02 */ /* 0x000fe20008000f00 */
[----:B------:R-:W-:Y:S10]  /*10d50*/  ENDCOLLECTIVE ;  /* 0x000000000000791b */ /* 0x000ff40003800000 */
.L_x_328:
[----:B------:R-:W-:Y:S05]  /*10d60*/  BSYNC B0 ;  /* 0x0000000000007941 */ /* 0x000fea0003800000 */
.L_x_327:
[----:B------:R-:W-:Y:S05]  /*10d70*/  BRA `(.L_x_329) ;  /* 0xfffffff000987947 */ /* 0x000fea000383ffff */
.L_x_304:
[----:B0-----:R0:W1:Y:S02]  /*10d80*/  SYNCS.PHASECHK.TRANS64.TRYWAIT P0, [R7+URZ], R4 ;  /* 0x00000004070075a7 */ /* 0x001064000800017f */
[----:B-1----:R-:W-:Y:S05]  /*10d90*/  @!P0 NANOSLEEP.SYNCS 0x989680 ;  /* 0x009896800000895d */ /* 0x002fea0003900000 */
[----:B------:R-:W1:Y:S02]  /*10da0*/  @!P0 SYNCS.PHASECHK.TRANS64 P0, [R7+URZ], R4 ;  /* 0x00000004070085a7 */ /* 0x000e64000800007f */
[----:B-1----:R-:W-:Y:S05]  /*10db0*/  @!P0 BRA `(.L_x_304) ;  /* 0xfffffffc00f08947 */ /* 0x002fea000383ffff */
[----:B------:R-:W-:Y:S05]  /*10dc0*/  BRA `(.L_x_330) ;  /* 0xfffffff000e47947 */ /* 0x000fea000383ffff */
.L_x_305:
[----:B0-----:R0:W1:Y:S02]  /*10dd0*/  SYNCS.PHASECHK.TRANS64.TRYWAIT P0, [R8+URZ], R5 ;  /* 0x00000005080075a7 */ /* 0x001064000800017f */
[----:B-1----:R-:W-:Y:S05]  /*10de0*/  @!P0 NANOSLEEP.SYNCS 0x989680 ;  /* 0x009896800000895d */ /* 0x002fea0003900000 */
[----:B------:R-:W1:Y:S02]  /*10df0*/  @!P0 SYNCS.PHASECHK.TRANS64 P0, [R8+URZ], R5 ;  /* 0x00000005080085a7 */ /* 0x000e64000800007f */
[----:B-1----:R-:W-:Y:S05]  /*10e00*/  @!P0 BRA `(.L_x_305) ;  /* 0xfffffffc00f08947 */ /* 0x002fea000383ffff */
[----:B------:R-:W-:Y:S05]  /*10e10*/  BRA `(.L_x_331) ;  /* 0xfffffff000f47947 */ /* 0x000fea000383ffff */
.L_x_306:
[----:B0-----:R0:W1:Y:S02]  /*10e20*/  SYNCS.PHASECHK.TRANS64.TRYWAIT P0, [R9+URZ], R4 ;  /* 0x00000004090075a7 */ /* 0x001064000800017f */
[----:B-1----:R-:W-:Y:S05]  /*10e30*/  @!P0 NANOSLEEP.SYNCS 0x989680 ;  /* 0x009896800000895d */ /* 0x002fea0003900000 */
[----:B------:R-:W1:Y:S02]  /*10e40*/  @!P0 SYNCS.PHASECHK.TRANS64 P0, [R9+URZ], R4 ;  /* 0x00000004090085a7 */ /* 0x000e64000800007f */
[----:B-1----:R-:W-:Y:S05]  /*10e50*/  @!P0 BRA `(.L_x_306) ;  /* 0xfffffffc00f08947 */ /* 0x002fea000383ffff */
[----:B------:R-:W-:Y:S05]  /*10e60*/  BRA `(.L_x_332) ;  /* 0xfffffff400047947 */ /* 0x000fea000383ffff */
.L_x_307:
[----:B0-----:R0:W1:Y:S02]  /*10e70*/  SYNCS.PHASECHK.TRANS64.TRYWAIT P0, [R8+URZ], R5 ;  /* 0x00000005080075a7 */ /* 0x001064000800017f */
[----:B-1----:R-:W-:Y:S05]  /*10e80*/  @!P0 NANOSLEEP.SYNCS 0x989680 ;  /* 0x009896800000895d */ /* 0x002fea0003900000 */
[----:B------:R-:W1:Y:S02]  /*10e90*/  @!P0 SYNCS.PHASECHK.TRANS64 P0, [R8+URZ], R5 ;  /* 0x00000005080085a7 */ /* 0x000e64000800007f */
[----:B-1----:R-:W-:Y:S05]  /*10ea0*/  @!P0 BRA `(.L_x_307) ;  /* 0xfffffffc00f08947 */ /* 0x002fea000383ffff */
[----:B------:R-:W-:Y:S05]  /*10eb0*/  BRA `(.L_x_333) ;  /* 0xfffffff400147947 */ /* 0x000fea000383ffff */
.L_x_308:
[----:B0-----:R0:W1:Y:S02]  /*10ec0*/  SYNCS.PHASECHK.TRANS64.TRYWAIT P0, [R9+URZ], R4 ;  /* 0x00000004090075a7 */ /* 0x001064000800017f */
[----:B-1----:R-:W-:Y:S05]  /*10ed0*/  @!P0 NANOSLEEP.SYNCS 0x989680 ;  /* 0x009896800000895d */ /* 0x002fea0003900000 */
[----:B------:R-:W1:Y:S02]  /*10ee0*/  @!P0 SYNCS.PHASECHK.TRANS64 P0, [R9+URZ], R4 ;  /* 0x00000004090085a7 */ /* 0x000e64000800007f */
[----:B-1----:R-:W-:Y:S05]  /*10ef0*/  @!P0 BRA `(.L_x_308) ;  /* 0xfffffffc00f08947 */ /* 0x002fea000383ffff */
[----:B------:R-:W-:Y:S05]  /*10f00*/  BRA `(.L_x_334) ;  /* 0xfffffff400247947 */ /* 0x000fea000383ffff */
.L_x_309:
[----:B0-----:R0:W1:Y:S02]  /*10f10*/  SYNCS.PHASECHK.TRANS64.TRYWAIT P0, [R8+URZ], R5 ;  /* 0x00000005080075a7 */ /* 0x001064000800017f */
[----:B-1----:R-:W-:Y:S05]  /*10f20*/  @!P0 NANOSLEEP.SYNCS 0x989680 ;  /* 0x009896800000895d */ /* 0x002fea0003900000 */
[----:B------:R-:W1:Y:S02]  /*10f30*/  @!P0 SYNCS.PHASECHK.TRANS64 P0, [R8+URZ], R5 ;  /* 0x00000005080085a7 */ /* 0x000e64000800007f */
[----:B-1----:R-:W-:Y:S05]  /*10f40*/  @!P0 BRA `(.L_x_309) ;  /* 0xfffffffc00f08947 */ /* 0x002fea000383ffff */
[----:B------:R-:W-:Y:S05]  /*10f50*/  BRA `(.L_x_335) ;  /* 0xfffffff400347947 */ /* 0x000fea000383ffff */
.L_x_310:
[----:B0-----:R0:W1:Y:S02]  /*10f60*/  SYNCS.PHASECHK.TRANS64.TRYWAIT P0, [R9+URZ], R4 ;  /* 0x00000004090075a7 */ /* 0x001064000800017f */
[----:B-1----:R-:W-:Y:S05]  /*10f70*/  @!P0 NANOSLEEP.SYNCS 0x989680 ;  /* 0x009896800000895d */ /* 0x002fea0003900000 */
[----:B------:R-:W1:Y:S02]  /*10f80*/  @!P0 SYNCS.PHASECHK.TRANS64 P0, [R9+URZ], R4 ;  /* 0x00000004090085a7 */ /* 0x000e64000800007f */
[----:B-1----:R-:W-:Y:S05]  /*10f90*/  @!P0 BRA `(.L_x_310) ;  /* 0xfffffffc00f08947 */ /* 0x002fea000383ffff */
[----:B------:R-:W-:Y:S05]  /*10fa0*/  BRA `(.L_x_336) ;  /* 0xfffffff400447947 */ /* 0x000fea000383ffff */
.L_x_311:
[----:B0-----:R0:W1:Y:S02]  /*10fb0*/  SYNCS.PHASECHK.TRANS64.TRYWAIT P0, [R8+URZ], R5 ;  /* 0x00000005080075a7 */ /* 0x001064000800017f */
[----:B-1----:R-:W-:Y:S05]  /*10fc0*/  @!P0 NANOSLEEP.SYNCS 0x989680 ;  /* 0x009896800000895d */ /* 0x002fea0003900000 */
[----:B------:R-:W1:Y:S02]  /*10fd0*/  @!P0 SYNCS.PHASECHK.TRANS64 P0, [R8+URZ], R5 ;  /* 0x00000005080085a7 */ /* 0x000e64000800007f */
[----:B-1----:R-:W-:Y:S05]  /*10fe0*/  @!P0 BRA `(.L_x_311) ;  /* 0xfffffffc00f08947 */ /* 0x002fea000383ffff */
[----:B------:R-:W-:Y:S05]  /*10ff0*/  BRA `(.L_x_337) ;  /* 0xfffffff400547947 */ /* 0x000fea000383ffff */
.L_x_312:
[----:B0-----:R0:W1:Y:S02]  /*11000*/  SYNCS.PHASECHK.TRANS64.TRYWAIT P0, [R9+URZ], R4 ;  /* 0x00000004090075a7 */ /* 0x001064000800017f */
[----:B-1----:R-:W-:Y:S05]  /*11010*/  @!P0 NANOSLEEP.SYNCS 0x989680 ;  /* 0x009896800000895d */ /* 0x002fea0003900000 */
[----:B------:R-:W1:Y:S02]  /*11020*/  @!P0 SYNCS.PHASECHK.TRANS64 P0, [R9+URZ], R4 ;  /* 0x00000004090085a7 */ /* 0x000e64000800007f */
[----:B-1----:R-:W-:Y:S05]  /*11030*/  @!P0 BRA `(.L_x_312) ;  /* 0xfffffffc00f08947 */ /* 0x002fea000383ffff */
[----:B------:R-:W-:Y:S05]  /*11040*/  BRA `(.L_x_338) ;  /* 0xfffffff400647947 */ /* 0x000fea000383ffff */
.L_x_313:
[----:B0-----:R0:W1:Y:S02]  /*11050*/  SYNCS.PHASECHK.TRANS64.TRYWAIT P0, [R8+URZ], R5 ;  /* 0x00000005080075a7 */ /* 0x001064000800017f */
[----:B-1----:R-:W-:Y:S05]  /*11060*/  @!P0 NANOSLEEP.SYNCS 0x989680 ;  /* 0x009896800000895d */ /* 0x002fea0003900000 */
[----:B------:R-:W1:Y:S02]  /*11070*/  @!P0 SYNCS.PHASECHK.TRANS64 P0, [R8+URZ], R5 ;  /* 0x00000005080085a7 */ /* 0x000e64000800007f */
[----:B-1----:R-:W-:Y:S05]  /*11080*/  @!P0 BRA `(.L_x_313) ;  /* 0xfffffffc00f08947 */ /* 0x002fea000383ffff */
[----:B------:R-:W-:Y:S05]  /*11090*/  BRA `(.L_x_339) ;  /* 0xfffffff400747947 */ /* 0x000fea000383ffff */
.L_x_314:
[----:B0-----:R0:W1:Y:S02]  /*110a0*/  SYNCS.PHASECHK.TRANS64.TRYWAIT P0, [R9+URZ], R4 ;  /* 0x00000004090075a7 */ /* 0x001064000800017f */
[----:B-1----:R-:W-:Y:S05]  /*110b0*/  @!P0 NANOSLEEP.SYNCS 0x989680 ;  /* 0x009896800000895d */ /* 0x002fea0003900000 */
[----:B------:R-:W1:Y:S02]  /*110c0*/  @!P0 SYNCS.PHASECHK.TRANS64 P0, [R9+URZ], R4 ;  /* 0x00000004090085a7 */ /* 0x000e64000800007f */
[----:B-1----:R-:W-:Y:S05]  /*110d0*/  @!P0 BRA `(.L_x_314) ;  /* 0xfffffffc00f08947 */ /* 0x002fea000383ffff */
[----:B------:R-:W-:Y:S05]  /*110e0*/  BRA `(.L_x_340) ;  /* 0xfffffff400847947 */ /* 0x000fea000383ffff */
.L_x_315:
[----:B0-----:R0:W1:Y:S02]  /*110f0*/  SYNCS.PHASECHK.TRANS64.TRYWAIT P0, [R8+URZ], R5 ;  /* 0x00000005080075a7 */ /* 0x001064000800017f */
[----:B-1----:R-:W-:Y:S05]  /*11100*/  @!P0 NANOSLEEP.SYNCS 0x989680 ;  /* 0x009896800000895d */ /* 0x002fea0003900000 */
[----:B------:R-:W1:Y:S02]  /*11110*/  @!P0 SYNCS.PHASECHK.TRANS64 P0, [R8+URZ], R5 ;  /* 0x00000005080085a7 */ /* 0x000e64000800007f */
[----:B-1----:R-:W-:Y:S05]  /*11120*/  @!P0 BRA `(.L_x_315) ;  /* 0xfffffffc00f08947 */ /* 0x002fea000383ffff */
[----:B------:R-:W-:Y:S05]  /*11130*/  BRA `(.L_x_341) ;  /* 0xfffffff400947947 */ /* 0x000fea000383ffff */
.L_x_316:
[----:B0-----:R0:W1:Y:S02]  /*11140*/  SYNCS.PHASECHK.TRANS64.TRYWAIT P0, [R9+URZ], R4 ;  /* 0x00000004090075a7 */ /* 0x001064000800017f */
[----:B-1----:R-:W-:Y:S05]  /*11150*/  @!P0 NANOSLEEP.SYNCS 0x989680 ;  /* 0x009896800000895d */ /* 0x002fea0003900000 */
[----:B------:R-:W1:Y:S02]  /*11160*/  @!P0 SYNCS.PHASECHK.TRANS64 P0, [R9+URZ], R4 ;  /* 0x00000004090085a7 */ /* 0x000e64000800007f */
[----:B-1----:R-:W-:Y:S05]  /*11170*/  @!P0 BRA `(.L_x_316) ;  /* 0xfffffffc00f08947 */ /* 0x002fea000383ffff */
[----:B------:R-:W-:Y:S05]  /*11180*/  BRA `(.L_x_342) ;  /* 0xfffffff400a47947 */ /* 0x000fea000383ffff */
.L_x_317:
[----:B0-----:R0:W1:Y:S02]  /*11190*/  SYNCS.PHASECHK.TRANS64.TRYWAIT P0, [R8+URZ], R5 ;  /* 0x00000005080075a7 */ /* 0x001064000800017f */
[----:B-1----:R-:W-:Y:S05]  /*111a0*/  @!P0 NANOSLEEP.SYNCS 0x989680 ;  /* 0x009896800000895d */ /* 0x002fea0003900000 */
[----:B------:R-:W1:Y:S02]  /*111b0*/  @!P0 SYNCS.PHASECHK.TRANS64 P0, [R8+URZ], R5 ;  /* 0x00000005080085a7 */ /* 0x000e64000800007f */
[----:B-1----:R-:W-:Y:S05]  /*111c0*/  @!P0 BRA `(.L_x_317) ;  /* 0xfffffffc00f08947 */ /* 0x002fea000383ffff */
[----:B------:R-:W-:Y:S05]  /*111d0*/  BRA `(.L_x_343) ;  /* 0xfffffff400b47947 */ /* 0x000fea000383ffff */
.L_x_318:
[----:B0-----:R0:W1:Y:S02]  /*111e0*/  SYNCS.PHASECHK.TRANS64.TRYWAIT P0, [R9+URZ], R4 ;  /* 0x00000004090075a7 */ /* 0x001064000800017f */
[----:B-1----:R-:W-:Y:S05]  /*111f0*/  @!P0 NANOSLEEP.SYNCS 0x989680 ;  /* 0x009896800000895d */ /* 0x002fea0003900000 */
[----:B------:R-:W1:Y:S02]  /*11200*/  @!P0 SYNCS.PHASECHK.TRANS64 P0, [R9+URZ], R4 ;  /* 0x00000004090085a7 */ /* 0x000e64000800007f */
[----:B-1----:R-:W-:Y:S05]  /*11210*/  @!P0 BRA `(.L_x_318) ;  /* 0xfffffffc00f08947 */ /* 0x002fea000383ffff */
[----:B------:R-:W-:Y:S05]  /*11220*/  BRA `(.L_x_344) ;  /* 0xfffffff400c47947 */ /* 0x000fea000383ffff */
.L_x_319:
[----:B0-----:R0:W1:Y:S02]  /*11230*/  SYNCS.PHASECHK.TRANS64.TRYWAIT P0, [R8+URZ], R5 ;  /* 0x00000005080075a7 */ /* 0x001064000800017f */
[----:B-1----:R-:W-:Y:S05]  /*11240*/  @!P0 NANOSLEEP.SYNCS 0x989680 ;  /* 0x009896800000895d */ /* 0x002fea0003900000 */
[----:B------:R-:W1:Y:S02]  /*11250*/  @!P0 SYNCS.PHASECHK.TRANS64 P0, [R8+URZ], R5 ;  /* 0x00000005080085a7 */ /* 0x000e64000800007f */
[----:B-1----:R-:W-:Y:S05]  /*11260*/  @!P0 BRA `(.L_x_319) ;  /* 0xfffffffc00f08947 */ /* 0x002fea000383ffff */
[----:B------:R-:W-:Y:S05]  /*11270*/  BRA `(.L_x_345) ;  /* 0xfffffff400d47947 */ /* 0x000fea000383ffff */
.L_x_320:
[----:B0-----:R0:W1:Y:S02]  /*11280*/  SYNCS.PHASECHK.TRANS64.TRYWAIT P0, [R9+URZ], R4 ;  /* 0x00000004090075a7 */ /* 0x001064000800017f */
[----:B-1----:R-:W-:Y:S05]  /*11290*/  @!P0 NANOSLEEP.SYNCS 0x989680 ;  /* 0x009896800000895d */ /* 0x002fea0003900000 */
[----:B------:R-:W1:Y:S02]  /*112a0*/  @!P0 SYNCS.PHASECHK.TRANS64 P0, [R9+URZ], R4 ;  /* 0x00000004090085a7 */ /* 0x000e64000800007f */
[----:B-1----:R-:W-:Y:S05]  /*112b0*/  @!P0 BRA `(.L_x_320) ;  /* 0xfffffffc00f08947 */ /* 0x002fea000383ffff */
[----:B------:R-:W-:Y:S05]  /*112c0*/  BRA `(.L_x_346) ;  /* 0xfffffff400e47947 */ /* 0x000fea000383ffff */
.L_x_321:
[----:B0-----:R0:W1:Y:S02]  /*112d0*/  SYNCS.PHASECHK.TRANS64.TRYWAIT P0, [R6+URZ], R5 ;  /* 0x00000005060075a7 */ /* 0x001064000800017f */
[----:B-1----:R-:W-:Y:S05]  /*112e0*/  @!P0 NANOSLEEP.SYNCS 0x989680 ;  /* 0x009896800000895d */ /* 0x002fea0003900000 */
[----:B------:R-:W1:Y:S02]  /*112f0*/  @!P0 SYNCS.PHASECHK.TRANS64 P0, [R6+URZ], R5 ;  /* 0x00000005060085a7 */ /* 0x000e64000800007f */
[----:B-1----:R-:W-:Y:S05]  /*11300*/  @!P0 BRA `(.L_x_321) ;  /* 0xfffffffc00f08947 */ /* 0x002fea000383ffff */
[----:B------:R-:W-:Y:S05]  /*11310*/  BRA `(.L_x_347) ;  /* 0xfffffff400ec7947 */ /* 0x000fea000383ffff */
.L_x_348:
[----:B------:R-:W-:-:S00]  /*11320*/  BRA `(.L_x_348) ;  /* 0xfffffffc00fc7947 */ /* 0x000fc0000383ffff */
[----:B------:R-:W-:-:S00]  /*11330*/  NOP ;  /* 0x0000000000007918 */ /* 0x000fc00000000000 */
        /* <DEDUP_REMOVED lines=12> */
.L_x_349:


//--------------------- .nv.shared._ZN7cutlass13device_kernelINS_4gemm6kernel13GemmUniversalIN4cute5tupleIJiiiiEEENS1_10collective13CollectiveMmaINS1_37MainloopSm90TmaGmmaWarpSpecializedFP8ILi19ENS5_IJNS4_1CILi2EEENSA_ILi1EEESC_EEENS1_35KernelTmaWarpSpecializedCooperativeEEENS5_IJNSA_ILi128EEENSA_ILi240EEENSA_ILi32EEEEEENS_12float_e4m3_tENS5_IJlSC_lEEESK_SL_NS4_8TiledMMAINS4_8MMA_AtomIJNS4_4SM904GMMA30MMA_64x16x32_F32E4M3E4M3_SS_TNILNSP_7ScaleInE1ELSR_1EEEEEENS4_6LayoutISD_NS5_IJSC_NSA_ILi0EEESV_EEEEENS5_IJNS4_10UnderscoreESY_SY_EEEEENS4_13SM90_TMA_LOADENS4_14ComposedLayoutINS4_7SwizzleILi1ELi4ELi3EEENS4_18smem_ptr_flag_bitsILi8EEENSU_INS5_IJNSA_ILi8EEESI_EEENS5_IJSI_SC_EEEEEEEvNS4_8identityENS4_23SM90_TMA_LOAD_MULTICASTES1B_vS1C_EENS_8epilogue10collective6detail29Sm90TmaWarpSpecializedAdapterINS1G_15DefaultEpilogueISK_SL_SL_NS1F_6thread17LinearCombinationISK_Li1EffLNS1K_9ScaleType4KindE0ELNS_15FloatRoundStyleE2ESK_EENS1_15EpilogueDefaultEEEEEvvEEEEvNT_6ParamsE --------------------------
	.section	.nv.shared._ZN7cutlass13device_kernelINS_4gemm6kernel13GemmUniversalIN4cute5tupleIJiiiiEEENS1_10collective13CollectiveMmaINS1_37MainloopSm90TmaGmmaWarpSpecializedFP8ILi19ENS5_IJNS4_1CILi2EEENSA_ILi1EEESC_EEENS1_35KernelTmaWarpSpecializedCooperativeEEENS5_IJNSA_ILi128EEENSA_ILi240EEENSA_ILi32EEEEEENS_12float_e4m3_tENS5_IJlSC_lEEESK_SL_NS4_8TiledMMAINS4_8MMA_AtomIJNS4_4SM904GMMA30MMA_64x16x32_F32E4M3E4M3_SS_TNILNSP_7ScaleInE1ELSR_1EEEEEENS4_6LayoutISD_NS5_IJSC_NSA_ILi0EEESV_EEEEENS5_IJNS4_10UnderscoreESY_SY_EEEEENS4_13SM90_TMA_LOADENS4_14ComposedLayoutINS4_7SwizzleILi1ELi4ELi3EEENS4_18smem_ptr_flag_bitsILi8EEENSU_INS5_IJNSA_ILi8EEESI_EEENS5_IJSI_SC_EEEEEEEvNS4_8identityENS4_23SM90_TMA_LOAD_MULTICASTES1B_vS1C_EENS_8epilogue10collective6detail29Sm90TmaWarpSpecializedAdapterINS1G_15DefaultEpilogueISK_SL_SL_NS1F_6thread17LinearCombinationISK_Li1EffLNS1K_9ScaleType4KindE0ELNS_15FloatRoundStyleE2ESK_EENS1_15EpilogueDefaultEEEEEvvEEEEvNT_6ParamsE,"aw",@nobits
	.sectionflags	@""
	.align	16
	.zero		1024


//--------------------- .nv.shared.reserved.0     --------------------------
	.section	.nv.shared.reserved.0,"aw",@nobits
	.weak		__nv_reservedSMEM_offset_0_alias
	.size		__nv_reservedSMEM_offset_0_alias, 0, 0
	.other		__nv_reservedSMEM_offset_0_alias,@"STO_CUDA_RESERVED_SHARED STV_DEFAULT"
__nv_reservedSMEM_offset_0_alias:
	.zero		0


//--------------------- .nv.global                --------------------------
	.section	.nv.global,"aw",@nobits
.nv.global:
	.type		_ZN40_INTERNAL_4655cc5f_4_k_cu_6d71e11e_159444cute1_E,@object
	.size		_ZN40_INTERNAL_4655cc5f_4_k_cu_6d71e11e_159444cute1_E,(_ZN40_INTERNAL_4655cc5f_4_k_cu_6d71e11e_159444cuda3std3__45__cpo6cbeginE - _ZN40_INTERNAL_4655cc5f_4_k_cu_6d71e11e_159444cute1_E)
_ZN40_INTERNAL_4655cc5f_4_k_cu_6d71e11e_159444cute1_E:
	.zero		1
	.type		_ZN40_INTERNAL_4655cc5f_4_k_cu_6d71e11e_159444cuda3std3__45__cpo6cbeginE,@object
	.size		_ZN40_INTERNAL_4655cc5f_4_k_cu_6d71e11e_159444cuda3std3__45__cpo6cbeginE,(_ZN40_INTERNAL_4655cc5f_4_k_cu_6d71e11e_159444cuda3std3__48in_placeE - _ZN40_INTERNAL_4655cc5f_4_k_cu_6d71e11e_159444cuda3std3__45__cpo6cbeginE)
_ZN40_INTERNAL_4655cc5f_4_k_cu_6d71e11e_159444cuda3std3__45__cpo6cbeginE:
	.zero		1
	.type		_ZN40_INTERNAL_4655cc5f_4_k_cu_6d71e11e_159444cuda3std3__48in_placeE,@object
	.size		_ZN40_INTERNAL_4655cc5f_4_k_cu_6d71e11e_159444cuda3std3__48in_placeE,(_ZN40_INTERNAL_4655cc5f_4_k_cu_6d71e11e_159444cuda3std6ranges3__45__cpo9iter_moveE - _ZN40_INTERNAL_4655cc5f_4_k_cu_6d71e11e_159444cuda3std3__48in_placeE)
_ZN40_INTERNAL_4655cc5f_4_k_cu_6d71e11e_159444cuda3std3__48in_placeE:
	.zero		1
	.type		_ZN40_INTERNAL_4655cc5f_4_k_cu_6d71e11e_159444cuda3std6ranges3__45__cpo9iter_moveE,@object
	.size		_ZN40_INTERNAL_4655cc5f_4_k_cu_6d71e11e_159444cuda3std6ranges3__45__cpo9iter_moveE,(_ZN40_INTERNAL_4655cc5f_4_k_cu_6d71e11e_159444cuda3std3__45__cpo5beginE - _ZN40_INTERNAL_4655cc5f_4_k_cu_6d71e11e_159444cuda3std6ranges3__45__cpo9iter_moveE)
_ZN40_INTERNAL_4655cc5f_4_k_cu_6d71e11e_159444cuda3std6ranges3__45__cpo9iter_moveE:
	.zero		1
	.type		_ZN40_INTERNAL_4655cc5f_4_k_cu_6d71e11e_159444cuda3std3__45__cpo5beginE,@object
	.size		_ZN40_INTERNAL_4655cc5f_4_k_cu_6d71e11e_159444cuda3std3__45__cpo5beginE,(_ZN40_INTERNAL_4655cc5f_4_k_cu_6d71e11e_159444cuda3std3__442_GLOBAL__N__4655cc5f_4_k_cu_6d71e11e_159446ignoreE - _ZN40_INTERNAL_4655cc5f_4_k_cu_6d71e11e_159444cuda3std3__45__cpo5beginE)
_ZN40_INTERNAL_4655cc5f_4_k_cu_6d71e11e_159444cuda3std3__45__cpo5beginE:
	.zero		1
	.type		_ZN40_INTERNAL_4655cc5f_4_k_cu_6d71e11e_159444cuda3std3__442_GLOBAL__N__4655cc5f_4_k_cu_6d71e11e_159446ignoreE,@object
	.size		_ZN40_INTERNAL_4655cc5f_4_k_cu_6d71e11e_159444cuda3std3__442_GLOBAL__N__4655cc5f_4_k_cu_6d71e11e_159446ignoreE,(_ZN40_INTERNAL_4655cc5f_4_k_cu_6d71e11e_159444cute7productE - _ZN40_INTERNAL_4655cc5f_4_k_cu_6d71e11e_159444cuda3std3__442_GLOBAL__N__4655cc5f_4_k_cu_6d71e11e_159446ignoreE)
_ZN40_INTERNAL_4655cc5f_4_k_cu_6d71e11e_159444cuda3std3__442_GLOBAL__N__4655cc5f_4_k_cu_6d71e11e_159446ignoreE:
	.zero		1
	.type		_ZN40_INTERNAL_4655cc5f_4_k_cu_6d71e11e_159444cute7productE,@object
	.size		_ZN40_INTERNAL_4655cc5f_4_k_cu_6d71e11e_159444cute7productE,(_ZN40_INTERNAL_4655cc5f_4_k_cu_6d71e11e_159444cuda3std3__45__cpo3endE - _ZN40_INTERNAL_4655cc5f_4_k_cu_6d71e11e_159444cute7productE)
_ZN40_INTERNAL_4655cc5f_4_k_cu_6d71e11e_159444cute7productE:
	.zero		1
	.type		_ZN40_INTERNAL_4655cc5f_4_k_cu_6d71e11e_159444cuda3std3__45__cpo3endE,@object
	.size		_ZN40_INTERNAL_4655cc5f_4_k_cu_6d71e11e_159444cuda3std3__45__cpo3endE,(_ZN40_INTERNAL_4655cc5f_4_k_cu_6d71e11e_159444cuda3std3__419piecewise_constructE - _ZN40_INTERNAL_4655cc5f_4_k_cu_6d71e11e_159444cuda3std3__45__cpo3endE)
_ZN40_INTERNAL_4655cc5f_4_k_cu_6d71e11e_159444cuda3std3__45__cpo3endE:
	.zero		1
	.type		_ZN40_INTERNAL_4655cc5f_4_k_cu_6d71e11e_159444cuda3std3__419piecewise_constructE,@object
	.size		_ZN40_INTERNAL_4655cc5f_4_k_cu_6d71e11e_159444cuda3std3__419piecewise_constructE,(_ZN40_INTERNAL_4655cc5f_4_k_cu_6d71e11e_159444cuda3std3__45__cpo4cendE - _ZN40_INTERNAL_4655cc5f_4_k_cu_6d71e11e_159444cuda3std3__419piecewise_constructE)
_ZN40_INTERNAL_4655cc5f_4_k_cu_6d71e11e_159444cuda3std3__419piecewise_constructE:
	.zero		1
	.type		_ZN40_INTERNAL_4655cc5f_4_k_cu_6d71e11e_159444cuda3std3__45__cpo4cendE,@object
	.size		_ZN40_INTERNAL_4655cc5f_4_k_cu_6d71e11e_159444cuda3std3__45__cpo4cendE,(_ZN40_INTERNAL_4655cc5f_4_k_cu_6d71e11e_159444cuda3std6ranges3__45__cpo4swapE - _ZN40_INTERNAL_4655cc5f_4_k_cu_6d71e11e_159444cuda3std3__45__cpo4cendE)
_ZN40_INTERNAL_4655cc5f_4_k_cu_6d71e11e_159444cuda3std3__45__cpo4cendE:
	.zero		1
	.type		_ZN40_INTERNAL_4655cc5f_4_k_cu_6d71e11e_159444cuda3std6ranges3__45__cpo4swapE,@object
	.size		_ZN40_INTERNAL_4655cc5f_4_k_cu_6d71e11e_159444cuda3std6ranges3__45__cpo4swapE,(.L_7 - _ZN40_INTERNAL_4655cc5f_4_k_cu_6d71e11e_159444cuda3std6ranges3__45__cpo4swapE)
_ZN40_INTERNAL_4655cc5f_4_k_cu_6d71e11e_159444cuda3std6ranges3__45__cpo4swapE:
	.zero		1
.L_7:


//--------------------- .nv.constant0._ZN7cutlass13device_kernelINS_4gemm6kernel13GemmUniversalIN4cute5tupleIJiiiiEEENS1_10collective13CollectiveMmaINS1_37MainloopSm90TmaGmmaWarpSpecializedFP8ILi19ENS5_IJNS4_1CILi2EEENSA_ILi1EEESC_EEENS1_35KernelTmaWarpSpecializedCooperativeEEENS5_IJNSA_ILi128EEENSA_ILi240EEENSA_ILi32EEEEEENS_12float_e4m3_tENS5_IJlSC_lEEESK_SL_NS4_8TiledMMAINS4_8MMA_AtomIJNS4_4SM904GMMA30MMA_64x16x32_F32E4M3E4M3_SS_TNILNSP_7ScaleInE1ELSR_1EEEEEENS4_6LayoutISD_NS5_IJSC_NSA_ILi0EEESV_EEEEENS5_IJNS4_10UnderscoreESY_SY_EEEEENS4_13SM90_TMA_LOADENS4_14ComposedLayoutINS4_7SwizzleILi1ELi4ELi3EEENS4_18smem_ptr_flag_bitsILi8EEENSU_INS5_IJNSA_ILi8EEESI_EEENS5_IJSI_SC_EEEEEEEvNS4_8identityENS4_23SM90_TMA_LOAD_MULTICASTES1B_vS1C_EENS_8epilogue10collective6detail29Sm90TmaWarpSpecializedAdapterINS1G_15DefaultEpilogueISK_SL_SL_NS1F_6thread17LinearCombinationISK_Li1EffLNS1K_9ScaleType4KindE0ELNS_15FloatRoundStyleE2ESK_EENS1_15EpilogueDefaultEEEEEvvEEEEvNT_6ParamsE --------------------------
	.section	.nv.constant0._ZN7cutlass13device_kernelINS_4gemm6kernel13GemmUniversalIN4cute5tupleIJiiiiEEENS1_10collective13CollectiveMmaINS1_37MainloopSm90TmaGmmaWarpSpecializedFP8ILi19ENS5_IJNS4_1CILi2EEENSA_ILi1EEESC_EEENS1_35KernelTmaWarpSpecializedCooperativeEEENS5_IJNSA_ILi128EEENSA_ILi240EEENSA_ILi32EEEEEENS_12float_e4m3_tENS5_IJlSC_lEEESK_SL_NS4_8TiledMMAINS4_8MMA_AtomIJNS4_4SM904GMMA30MMA_64x16x32_F32E4M3E4M3_SS_TNILNSP_7ScaleInE1ELSR_1EEEEEENS4_6LayoutISD_NS5_IJSC_NSA_ILi0EEESV_EEEEENS5_IJNS4_10UnderscoreESY_SY_EEEEENS4_13SM90_TMA_LOADENS4_14ComposedLayoutINS4_7SwizzleILi1ELi4ELi3EEENS4_18smem_ptr_flag_bitsILi8EEENSU_INS5_IJNSA_ILi8EEESI_EEENS5_IJSI_SC_EEEEEEEvNS4_8identityENS4_23SM90_TMA_LOAD_MULTICASTES1B_vS1C_EENS_8epilogue10collective6detail29Sm90TmaWarpSpecializedAdapterINS1G_15DefaultEpilogueISK_SL_SL_NS1F_6thread17LinearCombinationISK_Li1EffLNS1K_9ScaleType4KindE0ELNS_15FloatRoundStyleE2ESK_EENS1_15EpilogueDefaultEEEEEvvEEEEvNT_6ParamsE,"a",@progbits
	.sectionflags	@""
	.align	4
.nv.constant0._ZN7cutlass13device_kernelINS_4gemm6kernel13GemmUniversalIN4cute5tupleIJiiiiEEENS1_10collective13CollectiveMmaINS1_37MainloopSm90TmaGmmaWarpSpecializedFP8ILi19ENS5_IJNS4_1CILi2EEENSA_ILi1EEESC_EEENS1_35KernelTmaWarpSpecializedCooperativeEEENS5_IJNSA_ILi128EEENSA_ILi240EEENSA_ILi32EEEEEENS_12float_e4m3_tENS5_IJlSC_lEEESK_SL_NS4_8TiledMMAINS4_8MMA_AtomIJNS4_4SM904GMMA30MMA_64x16x32_F32E4M3E4M3_SS_TNILNSP_7ScaleInE1ELSR_1EEEEEENS4_6LayoutISD_NS5_IJSC_NSA_ILi0EEESV_EEEEENS5_IJNS4_10UnderscoreESY_SY_EEEEENS4_13SM90_TMA_LOADENS4_14ComposedLayoutINS4_7SwizzleILi1ELi4ELi3EEENS4_18smem_ptr_flag_bitsILi8EEENSU_INS5_IJNSA_ILi8EEESI_EEENS5_IJSI_SC_EEEEEEEvNS4_8identityENS4_23SM90_TMA_LOAD_MULTICASTES1B_vS1C_EENS_8epilogue10collective6detail29Sm90TmaWarpSpecializedAdapterINS1G_15DefaultEpilogueISK_SL_SL_NS1F_6thread17LinearCombinationISK_Li1EffLNS1K_9ScaleType4KindE0ELNS_15FloatRoundStyleE2ESK_EENS1_15EpilogueDefaultEEEEEvvEEEEvNT_6ParamsE:
	.zero		1664


//--------------------- SYMBOLS --------------------------

	.type		.nv.reservedSmem.offset0,@object
	.size		.nv.reservedSmem.offset0,0x4
